//
// Generated by NVIDIA NVVM Compiler
//
// Compiler Build ID: CL-36424714
// Cuda compilation tools, release 13.0, V13.0.88
// Based on NVVM 20.0.0
//

.version 9.0
.target sm_100
.address_size 64

	// .globl	my_kernel_kernel0
// _ZZ17my_kernel_kernel0E18PaddedInput_shared has been demoted
// _ZZ17my_kernel_kernel0E18placeholder_shared has been demoted

.visible .entry my_kernel_kernel0(
	.param .u64 .ptr .align 1 my_kernel_kernel0_param_0,
	.param .u64 .ptr .align 1 my_kernel_kernel0_param_1,
	.param .u64 .ptr .align 1 my_kernel_kernel0_param_2,
	.param .u64 .ptr .align 1 my_kernel_kernel0_param_3,
	.param .u64 .ptr .align 1 my_kernel_kernel0_param_4
)
{
	.reg .pred 	%p<5>;
	.reg .b16 	%rs<63>;
	.reg .b32 	%r<101>;
	.reg .b32 	%f<384>;
	.reg .b64 	%rd<107>;
	// demoted variable
	.shared .align 4 .b8 _ZZ17my_kernel_kernel0E18PaddedInput_shared[600];
	// demoted variable
	.shared .align 4 .b8 _ZZ17my_kernel_kernel0E18placeholder_shared[512];
	ld.param.u64 	%rd39, [my_kernel_kernel0_param_0];
	ld.param.u64 	%rd40, [my_kernel_kernel0_param_1];
	cvta.to.global.u64 	%rd41, %rd40;
	cvta.to.global.u64 	%rd102, %rd39;
	mov.u32 	%r6, %tid.x;
	cvt.u16.u32 	%rs1, %r6;
	mul.lo.s16 	%rs2, %rs1, 12;
	and.b16  	%rs3, %rs2, 252;
	mul.lo.s16 	%rs4, %rs3, 205;
	shr.u16 	%rs5, %rs4, 10;
	mul.wide.u16 	%r7, %rs5, 3840;
	mov.u32 	%r8, %ctaid.x;
	shr.u32 	%r9, %r8, 4;
	mul.lo.s32 	%r10, %r9, 1280;
	add.s32 	%r11, %r7, %r10;
	mul.lo.s16 	%rs6, %rs5, 5;
	sub.s16 	%rs7, %rs2, %rs6;
	cvt.u32.u16 	%r12, %rs7;
	and.b32  	%r13, %r12, 255;
	and.b16  	%rs8, %rs7, 255;
	mul.wide.u16 	%r14, %rs8, 256;
	add.s32 	%r15, %r11, %r14;
	or.b16  	%rs9, %rs2, 1;
	and.b16  	%rs10, %rs9, 253;
	mul.lo.s16 	%rs11, %rs10, 205;
	shr.u16 	%rs12, %rs11, 10;
	mul.wide.u16 	%r16, %rs12, 3840;
	add.s32 	%r17, %r16, %r10;
	mul.lo.s16 	%rs13, %rs12, 5;
	sub.s16 	%rs14, %rs9, %rs13;
	cvt.u32.u16 	%r18, %rs14;
	and.b32  	%r19, %r18, 255;
	and.b16  	%rs15, %rs14, 255;
	mul.wide.u16 	%r20, %rs15, 256;
	or.b16  	%rs16, %rs2, 2;
	and.b16  	%rs17, %rs16, 254;
	mul.lo.s16 	%rs18, %rs17, 205;
	shr.u16 	%rs19, %rs18, 10;
	mul.wide.u16 	%r21, %rs19, 3840;
	add.s32 	%r22, %r21, %r10;
	mul.lo.s16 	%rs20, %rs19, 5;
	sub.s16 	%rs21, %rs16, %rs20;
	cvt.u32.u16 	%r23, %rs21;
	and.b32  	%r24, %r23, 255;
	and.b16  	%rs22, %rs21, 255;
	mul.wide.u16 	%r25, %rs22, 256;
	or.b16  	%rs23, %rs2, 3;
	and.b16  	%rs24, %rs23, 255;
	mul.lo.s16 	%rs25, %rs24, 205;
	shr.u16 	%rs26, %rs25, 10;
	mul.wide.u16 	%r26, %rs26, 3840;
	add.s32 	%r27, %r26, %r10;
	mul.lo.s16 	%rs27, %rs26, 5;
	sub.s16 	%rs28, %rs23, %rs27;
	cvt.u32.u16 	%r28, %rs28;
	and.b32  	%r29, %r28, 255;
	and.b16  	%rs29, %rs28, 255;
	mul.wide.u16 	%r30, %rs29, 256;
	add.s16 	%rs30, %rs2, 4;
	and.b16  	%rs31, %rs30, 252;
	mul.lo.s16 	%rs32, %rs31, 205;
	shr.u16 	%rs33, %rs32, 10;
	mul.wide.u16 	%r31, %rs33, 3840;
	add.s32 	%r32, %r31, %r10;
	mul.lo.s16 	%rs34, %rs33, 5;
	sub.s16 	%rs35, %rs30, %rs34;
	cvt.u32.u16 	%r33, %rs35;
	and.b32  	%r34, %r33, 255;
	and.b16  	%rs36, %rs35, 255;
	mul.wide.u16 	%r35, %rs36, 256;
	add.s16 	%rs37, %rs2, 6;
	and.b16  	%rs38, %rs37, 254;
	mul.lo.s16 	%rs39, %rs38, 205;
	shr.u16 	%rs40, %rs39, 10;
	mul.wide.u16 	%r36, %rs40, 3840;
	add.s32 	%r37, %r36, %r10;
	add.s16 	%rs41, %rs2, 7;
	and.b16  	%rs42, %rs41, 255;
	mul.lo.s16 	%rs43, %rs42, 205;
	shr.u16 	%rs44, %rs43, 10;
	mul.wide.u16 	%r38, %rs44, 3840;
	add.s32 	%r39, %r38, %r10;
	add.s16 	%rs45, %rs2, 8;
	and.b16  	%rs46, %rs45, 252;
	mul.lo.s16 	%rs47, %rs46, 205;
	shr.u16 	%rs48, %rs47, 10;
	mul.wide.u16 	%r40, %rs48, 3840;
	add.s32 	%r41, %r40, %r10;
	add.s16 	%rs49, %rs2, 9;
	and.b16  	%rs50, %rs49, 253;
	mul.lo.s16 	%rs51, %rs50, 205;
	shr.u16 	%rs52, %rs51, 10;
	mul.wide.u16 	%r42, %rs52, 3840;
	add.s32 	%r43, %r42, %r10;
	add.s16 	%rs53, %rs2, 11;
	and.b16  	%rs54, %rs53, 255;
	mul.lo.s16 	%rs55, %rs54, 205;
	shr.u16 	%rs56, %rs55, 10;
	mul.wide.u16 	%r44, %rs56, 3840;
	add.s32 	%r45, %r44, %r10;
	and.b32  	%r46, %r8, 15;
	shl.b32 	%r47, %r6, 2;
	and.b32  	%r48, %r47, 60;
	and.b32  	%r49, %r6, 1008;
	or.b32  	%r50, %r46, %r49;
	shl.b32 	%r51, %r50, 6;
	or.b32  	%r52, %r51, %r48;
	shl.b32 	%r53, %r6, 6;
	shl.b32 	%r54, %r8, 6;
	and.b32  	%r55, %r54, 960;
	and.b32  	%r56, %r53, 64512;
	or.b32  	%r57, %r56, %r55;
	or.b32  	%r58, %r57, %r48;
	mul.wide.u32 	%rd42, %r58, 4;
	add.s64 	%rd43, %rd42, %rd41;
	add.s64 	%rd106, %rd43, 12;
	add.s64 	%rd105, %rd43, 8;
	add.s64 	%rd104, %rd43, 4;
	mul.wide.u32 	%rd44, %r52, 4;
	add.s64 	%rd103, %rd41, %rd44;
	mul.wide.u32 	%rd45, %r19, 1024;
	mul.wide.u32 	%rd46, %r45, 4;
	add.s64 	%rd47, %rd45, %rd46;
	or.b64  	%rd6, %rd47, 4;
	mul.wide.u32 	%rd48, %r34, 1024;
	mul.wide.u32 	%rd49, %r43, 4;
	add.s64 	%rd50, %rd48, %rd49;
	or.b64  	%rd7, %rd50, 4;
	mul.wide.u32 	%rd51, %r29, 1024;
	mul.wide.u32 	%rd52, %r41, 4;
	add.s64 	%rd53, %rd51, %rd52;
	or.b64  	%rd8, %rd53, 4;
	mul.wide.u32 	%rd54, %r24, 1024;
	mul.wide.u32 	%rd55, %r39, 4;
	add.s64 	%rd56, %rd54, %rd55;
	or.b64  	%rd9, %rd56, 4;
	mul.wide.u32 	%rd57, %r37, 4;
	add.s64 	%rd58, %rd45, %rd57;
	or.b64  	%rd10, %rd58, 4;
	mul.wide.u32 	%rd59, %r32, 4;
	add.s64 	%rd60, %rd48, %rd59;
	or.b64  	%rd11, %rd60, 4;
	mul.wide.u32 	%rd61, %r27, 4;
	add.s64 	%rd62, %rd51, %rd61;
	or.b64  	%rd12, %rd62, 4;
	mul.wide.u32 	%rd63, %r22, 4;
	add.s64 	%rd64, %rd54, %rd63;
	or.b64  	%rd13, %rd64, 4;
	mul.wide.u32 	%rd65, %r17, 4;
	add.s64 	%rd66, %rd45, %rd65;
	or.b64  	%rd14, %rd66, 4;
	mul.wide.u32 	%rd15, %r15, 4;
	add.s32 	%r59, %r17, %r20;
	mul.wide.u32 	%rd16, %r59, 4;
	add.s32 	%r60, %r22, %r25;
	mul.wide.u32 	%rd17, %r60, 4;
	mul.wide.u32 	%rd67, %r13, 1024;
	mul.wide.u32 	%rd68, %r11, 4;
	add.s64 	%rd69, %rd67, %rd68;
	add.s64 	%rd18, %rd69, 30724;
	add.s32 	%r61, %r27, %r30;
	mul.wide.u32 	%rd19, %r61, 4;
	add.s32 	%r62, %r45, %r20;
	mul.wide.u32 	%rd20, %r62, 4;
	add.s32 	%r63, %r43, %r35;
	mul.wide.u32 	%rd21, %r63, 4;
	add.s32 	%r64, %r41, %r30;
	mul.wide.u32 	%rd22, %r64, 4;
	add.s32 	%r65, %r39, %r25;
	mul.wide.u32 	%rd23, %r65, 4;
	add.s32 	%r66, %r37, %r20;
	mul.wide.u32 	%rd24, %r66, 4;
	add.s32 	%r67, %r32, %r35;
	mul.wide.u32 	%rd25, %r67, 4;
	mov.b32 	%r100, 0;
	mov.f32 	%f352, 0f00000000;
	mov.f32 	%f353, %f352;
	mov.f32 	%f354, %f352;
	mov.f32 	%f355, %f352;
	mov.f32 	%f356, %f352;
	mov.f32 	%f357, %f352;
	mov.f32 	%f358, %f352;
	mov.f32 	%f359, %f352;
	mov.f32 	%f360, %f352;
	mov.f32 	%f361, %f352;
	mov.f32 	%f362, %f352;
	mov.f32 	%f363, %f352;
	mov.f32 	%f364, %f352;
	mov.f32 	%f365, %f352;
	mov.f32 	%f366, %f352;
	mov.f32 	%f367, %f352;
	mov.f32 	%f368, %f352;
	mov.f32 	%f369, %f352;
	mov.f32 	%f370, %f352;
	mov.f32 	%f371, %f352;
	mov.f32 	%f372, %f352;
	mov.f32 	%f373, %f352;
	mov.f32 	%f374, %f352;
	mov.f32 	%f375, %f352;
	mov.f32 	%f376, %f352;
	mov.f32 	%f377, %f352;
	mov.f32 	%f378, %f352;
	mov.f32 	%f379, %f352;
	mov.f32 	%f380, %f352;
	mov.f32 	%f381, %f352;
	mov.f32 	%f382, %f352;
	mov.f32 	%f383, %f352;
$L__BB0_1:
	mov.u32 	%r68, %tid.x;
	setp.gt.u32 	%p1, %r68, 6;
	bar.sync 	0;
	@%p1 bra 	$L__BB0_4;
	mov.u32 	%r70, %tid.x;
	setp.eq.s32 	%p3, %r70, 6;
	add.s64 	%rd70, %rd102, %rd15;
	ld.global.nc.f32 	%f66, [%rd70];
	mov.u32 	%r71, _ZZ17my_kernel_kernel0E18PaddedInput_shared;
	mad.lo.s32 	%r72, %r70, 96, %r71;
	st.shared.f32 	[%r72], %f66;
	add.s64 	%rd71, %rd102, %rd18;
	ld.global.nc.f32 	%f67, [%rd71+-30720];
	st.shared.f32 	[%r72+4], %f67;
	add.s64 	%rd72, %rd102, %rd16;
	ld.global.nc.f32 	%f68, [%rd72];
	st.shared.f32 	[%r72+8], %f68;
	add.s64 	%rd73, %rd102, %rd14;
	ld.global.nc.f32 	%f69, [%rd73];
	st.shared.f32 	[%r72+12], %f69;
	add.s64 	%rd74, %rd102, %rd17;
	ld.global.nc.f32 	%f70, [%rd74];
	st.shared.f32 	[%r72+16], %f70;
	add.s64 	%rd75, %rd102, %rd13;
	ld.global.nc.f32 	%f71, [%rd75];
	st.shared.f32 	[%r72+20], %f71;
	@%p3 bra 	$L__BB0_5;
	add.s64 	%rd76, %rd102, %rd19;
	ld.global.nc.f32 	%f72, [%rd76];
	mov.u32 	%r73, %tid.x;
	mov.u32 	%r74, _ZZ17my_kernel_kernel0E18PaddedInput_shared;
	mad.lo.s32 	%r75, %r73, 96, %r74;
	st.shared.f32 	[%r75+24], %f72;
	add.s64 	%rd77, %rd102, %rd12;
	ld.global.nc.f32 	%f73, [%rd77];
	st.shared.f32 	[%r75+28], %f73;
	add.s64 	%rd78, %rd102, %rd25;
	ld.global.nc.f32 	%f74, [%rd78];
	st.shared.f32 	[%r75+32], %f74;
	add.s64 	%rd79, %rd102, %rd11;
	ld.global.nc.f32 	%f75, [%rd79];
	st.shared.f32 	[%r75+36], %f75;
	ld.global.nc.f32 	%f76, [%rd71+-15364];
	st.shared.f32 	[%r75+40], %f76;
	ld.global.nc.f32 	%f77, [%rd71+-15360];
	st.shared.f32 	[%r75+44], %f77;
	add.s64 	%rd81, %rd102, %rd24;
	ld.global.nc.f32 	%f78, [%rd81];
	st.shared.f32 	[%r75+48], %f78;
	add.s64 	%rd82, %rd102, %rd10;
	ld.global.nc.f32 	%f79, [%rd82];
	st.shared.f32 	[%r75+52], %f79;
	add.s64 	%rd83, %rd102, %rd23;
	ld.global.nc.f32 	%f80, [%rd83];
	st.shared.f32 	[%r75+56], %f80;
	add.s64 	%rd84, %rd102, %rd9;
	ld.global.nc.f32 	%f81, [%rd84];
	st.shared.f32 	[%r75+60], %f81;
	add.s64 	%rd85, %rd102, %rd22;
	ld.global.nc.f32 	%f82, [%rd85];
	st.shared.f32 	[%r75+64], %f82;
	add.s64 	%rd86, %rd102, %rd8;
	ld.global.nc.f32 	%f83, [%rd86];
	st.shared.f32 	[%r75+68], %f83;
	add.s64 	%rd87, %rd102, %rd21;
	ld.global.nc.f32 	%f84, [%rd87];
	st.shared.f32 	[%r75+72], %f84;
	add.s64 	%rd88, %rd102, %rd7;
	ld.global.nc.f32 	%f85, [%rd88];
	st.shared.f32 	[%r75+76], %f85;
	ld.global.nc.f32 	%f86, [%rd71+-4];
	st.shared.f32 	[%r75+80], %f86;
	ld.global.nc.f32 	%f87, [%rd71];
	st.shared.f32 	[%r75+84], %f87;
	add.s64 	%rd89, %rd102, %rd20;
	ld.global.nc.f32 	%f88, [%rd89];
	st.shared.f32 	[%r75+88], %f88;
	add.s64 	%rd90, %rd102, %rd6;
	ld.global.nc.f32 	%f89, [%rd90];
	st.shared.f32 	[%r75+92], %f89;
	bra.uni 	$L__BB0_5;
$L__BB0_4:
	mov.u32 	%r69, %tid.x;
	setp.gt.u32 	%p2, %r69, 31;
	@%p2 bra 	$L__BB0_6;
$L__BB0_5:
	ld.global.nc.f32 	%f90, [%rd103];
	mov.u32 	%r76, %tid.x;
	shl.b32 	%r77, %r76, 4;
	mov.u32 	%r78, _ZZ17my_kernel_kernel0E18placeholder_shared;
	add.s32 	%r79, %r78, %r77;
	st.shared.f32 	[%r79], %f90;
	ld.global.nc.f32 	%f91, [%rd104];
	st.shared.f32 	[%r79+4], %f91;
	ld.global.nc.f32 	%f92, [%rd105];
	st.shared.f32 	[%r79+8], %f92;
	ld.global.nc.f32 	%f93, [%rd106];
	st.shared.f32 	[%r79+12], %f93;
$L__BB0_6:
	bar.sync 	0;
	mov.u32 	%r2, %tid.x;
	shl.b32 	%r80, %r2, 2;
	and.b32  	%r81, %r80, 4088;
	mov.u32 	%r82, _ZZ17my_kernel_kernel0E18PaddedInput_shared;
	add.s32 	%r83, %r82, %r81;
	ld.shared.f32 	%f94, [%r83];
	shl.b32 	%r84, %r2, 3;
	and.b32  	%r3, %r84, 8;
	shl.b32 	%r85, %r2, 5;
	and.b32  	%r86, %r85, 32;
	mov.u32 	%r87, _ZZ17my_kernel_kernel0E18placeholder_shared;
	add.s32 	%r88, %r87, %r86;
	ld.shared.f32 	%f95, [%r88];
	fma.rn.f32 	%f96, %f94, %f95, %f383;
	ld.shared.f32 	%f97, [%r88+64];
	fma.rn.f32 	%f98, %f94, %f97, %f375;
	ld.shared.f32 	%f99, [%r88+128];
	fma.rn.f32 	%f100, %f94, %f99, %f367;
	ld.shared.f32 	%f101, [%r88+192];
	fma.rn.f32 	%f102, %f94, %f101, %f359;
	ld.shared.f32 	%f103, [%r88+4];
	fma.rn.f32 	%f104, %f94, %f103, %f382;
	ld.shared.f32 	%f105, [%r88+68];
	fma.rn.f32 	%f106, %f94, %f105, %f374;
	ld.shared.f32 	%f107, [%r88+132];
	fma.rn.f32 	%f108, %f94, %f107, %f366;
	ld.shared.f32 	%f109, [%r88+196];
	fma.rn.f32 	%f110, %f94, %f109, %f358;
	ld.shared.f32 	%f111, [%r83+4];
	ld.shared.f32 	%f112, [%r88+256];
	fma.rn.f32 	%f383, %f111, %f112, %f96;
	ld.shared.f32 	%f113, [%r88+320];
	fma.rn.f32 	%f375, %f111, %f113, %f98;
	ld.shared.f32 	%f114, [%r88+384];
	fma.rn.f32 	%f367, %f111, %f114, %f100;
	ld.shared.f32 	%f115, [%r88+448];
	fma.rn.f32 	%f359, %f111, %f115, %f102;
	ld.shared.f32 	%f116, [%r88+260];
	fma.rn.f32 	%f382, %f111, %f116, %f104;
	ld.shared.f32 	%f117, [%r88+324];
	fma.rn.f32 	%f374, %f111, %f117, %f106;
	ld.shared.f32 	%f118, [%r88+388];
	fma.rn.f32 	%f366, %f111, %f118, %f108;
	ld.shared.f32 	%f119, [%r88+452];
	fma.rn.f32 	%f358, %f111, %f119, %f110;
	ld.shared.f32 	%f120, [%r88+8];
	fma.rn.f32 	%f121, %f94, %f120, %f381;
	ld.shared.f32 	%f122, [%r88+72];
	fma.rn.f32 	%f123, %f94, %f122, %f373;
	ld.shared.f32 	%f124, [%r88+136];
	fma.rn.f32 	%f125, %f94, %f124, %f365;
	ld.shared.f32 	%f126, [%r88+200];
	fma.rn.f32 	%f127, %f94, %f126, %f357;
	ld.shared.f32 	%f128, [%r88+12];
	fma.rn.f32 	%f129, %f94, %f128, %f380;
	ld.shared.f32 	%f130, [%r88+76];
	fma.rn.f32 	%f131, %f94, %f130, %f372;
	ld.shared.f32 	%f132, [%r88+140];
	fma.rn.f32 	%f133, %f94, %f132, %f364;
	ld.shared.f32 	%f134, [%r88+204];
	fma.rn.f32 	%f135, %f94, %f134, %f356;
	ld.shared.f32 	%f136, [%r88+264];
	fma.rn.f32 	%f381, %f111, %f136, %f121;
	ld.shared.f32 	%f137, [%r88+328];
	fma.rn.f32 	%f373, %f111, %f137, %f123;
	ld.shared.f32 	%f138, [%r88+392];
	fma.rn.f32 	%f365, %f111, %f138, %f125;
	ld.shared.f32 	%f139, [%r88+456];
	fma.rn.f32 	%f357, %f111, %f139, %f127;
	ld.shared.f32 	%f140, [%r88+268];
	fma.rn.f32 	%f380, %f111, %f140, %f129;
	ld.shared.f32 	%f141, [%r88+332];
	fma.rn.f32 	%f372, %f111, %f141, %f131;
	ld.shared.f32 	%f142, [%r88+396];
	fma.rn.f32 	%f364, %f111, %f142, %f133;
	ld.shared.f32 	%f143, [%r88+460];
	fma.rn.f32 	%f356, %f111, %f143, %f135;
	ld.shared.f32 	%f144, [%r88+16];
	fma.rn.f32 	%f145, %f94, %f144, %f379;
	ld.shared.f32 	%f146, [%r88+80];
	fma.rn.f32 	%f147, %f94, %f146, %f371;
	ld.shared.f32 	%f148, [%r88+144];
	fma.rn.f32 	%f149, %f94, %f148, %f363;
	ld.shared.f32 	%f150, [%r88+208];
	fma.rn.f32 	%f151, %f94, %f150, %f355;
	ld.shared.f32 	%f152, [%r88+20];
	fma.rn.f32 	%f153, %f94, %f152, %f378;
	ld.shared.f32 	%f154, [%r88+84];
	fma.rn.f32 	%f155, %f94, %f154, %f370;
	ld.shared.f32 	%f156, [%r88+148];
	fma.rn.f32 	%f157, %f94, %f156, %f362;
	ld.shared.f32 	%f158, [%r88+212];
	fma.rn.f32 	%f159, %f94, %f158, %f354;
	ld.shared.f32 	%f160, [%r88+272];
	fma.rn.f32 	%f379, %f111, %f160, %f145;
	ld.shared.f32 	%f161, [%r88+336];
	fma.rn.f32 	%f371, %f111, %f161, %f147;
	ld.shared.f32 	%f162, [%r88+400];
	fma.rn.f32 	%f363, %f111, %f162, %f149;
	ld.shared.f32 	%f163, [%r88+464];
	fma.rn.f32 	%f355, %f111, %f163, %f151;
	ld.shared.f32 	%f164, [%r88+276];
	fma.rn.f32 	%f378, %f111, %f164, %f153;
	ld.shared.f32 	%f165, [%r88+340];
	fma.rn.f32 	%f370, %f111, %f165, %f155;
	ld.shared.f32 	%f166, [%r88+404];
	fma.rn.f32 	%f362, %f111, %f166, %f157;
	ld.shared.f32 	%f167, [%r88+468];
	fma.rn.f32 	%f354, %f111, %f167, %f159;
	ld.shared.f32 	%f168, [%r88+24];
	fma.rn.f32 	%f169, %f94, %f168, %f377;
	ld.shared.f32 	%f170, [%r88+88];
	fma.rn.f32 	%f171, %f94, %f170, %f369;
	ld.shared.f32 	%f172, [%r88+152];
	fma.rn.f32 	%f173, %f94, %f172, %f361;
	ld.shared.f32 	%f174, [%r88+216];
	fma.rn.f32 	%f175, %f94, %f174, %f353;
	ld.shared.f32 	%f176, [%r88+28];
	fma.rn.f32 	%f177, %f94, %f176, %f376;
	ld.shared.f32 	%f178, [%r88+92];
	fma.rn.f32 	%f179, %f94, %f178, %f368;
	ld.shared.f32 	%f180, [%r88+156];
	fma.rn.f32 	%f181, %f94, %f180, %f360;
	ld.shared.f32 	%f182, [%r88+220];
	fma.rn.f32 	%f183, %f94, %f182, %f352;
	ld.shared.f32 	%f184, [%r88+280];
	fma.rn.f32 	%f377, %f111, %f184, %f169;
	ld.shared.f32 	%f185, [%r88+344];
	fma.rn.f32 	%f369, %f111, %f185, %f171;
	ld.shared.f32 	%f186, [%r88+408];
	fma.rn.f32 	%f361, %f111, %f186, %f173;
	ld.shared.f32 	%f187, [%r88+472];
	fma.rn.f32 	%f353, %f111, %f187, %f175;
	ld.shared.f32 	%f188, [%r88+284];
	fma.rn.f32 	%f376, %f111, %f188, %f177;
	ld.shared.f32 	%f189, [%r88+348];
	fma.rn.f32 	%f368, %f111, %f189, %f179;
	ld.shared.f32 	%f190, [%r88+412];
	fma.rn.f32 	%f360, %f111, %f190, %f181;
	ld.shared.f32 	%f191, [%r88+476];
	fma.rn.f32 	%f352, %f111, %f191, %f183;
	add.s32 	%r100, %r100, 1;
	add.s64 	%rd106, %rd106, 8192;
	add.s64 	%rd105, %rd105, 8192;
	add.s64 	%rd104, %rd104, 8192;
	add.s64 	%rd103, %rd103, 8192;
	add.s64 	%rd102, %rd102, 8;
	setp.ne.s32 	%p4, %r100, 128;
	@%p4 bra 	$L__BB0_1;
	ld.param.u64 	%rd101, [my_kernel_kernel0_param_4];
	ld.param.u64 	%rd100, [my_kernel_kernel0_param_3];
	ld.param.u64 	%rd99, [my_kernel_kernel0_param_2];
	mov.u32 	%r89, %ctaid.x;
	shl.b32 	%r90, %r89, 6;
	and.b32  	%r91, %r90, 960;
	or.b32  	%r92, %r91, %r3;
	cvt.u16.u32 	%rs57, %r2;
	mul.hi.u16 	%rs58, %rs57, 6554;
	mul.wide.u16 	%r93, %rs58, 15360;
	shr.u32 	%r94, %r89, 4;
	mul.lo.s32 	%r95, %r94, 5120;
	mul.lo.s16 	%rs59, %rs58, 10;
	sub.s16 	%rs60, %rs57, %rs59;
	shl.b16 	%rs61, %rs60, 9;
	and.b16  	%rs62, %rs61, 7168;
	cvt.u32.u16 	%r96, %rs62;
	or.b32  	%r97, %r92, %r95;
	add.s32 	%r98, %r97, %r93;
	add.s32 	%r99, %r98, %r96;
	cvta.to.global.u64 	%rd91, %rd100;
	cvta.to.global.u64 	%rd92, %rd101;
	cvta.to.global.u64 	%rd93, %rd99;
	mul.wide.u32 	%rd94, %r92, 4;
	add.s64 	%rd95, %rd91, %rd94;
	ld.global.nc.f32 	%f192, [%rd95];
	add.f32 	%f193, %f383, %f192;
	mul.wide.u32 	%rd96, %r99, 4;
	add.s64 	%rd97, %rd92, %rd96;
	ld.global.nc.f32 	%f194, [%rd97];
	add.f32 	%f195, %f193, %f194;
	max.f32 	%f196, %f195, 0f00000000;
	add.s64 	%rd98, %rd93, %rd96;
	st.global.f32 	[%rd98], %f196;
	ld.global.nc.f32 	%f197, [%rd95+64];
	add.f32 	%f198, %f375, %f197;
	ld.global.nc.f32 	%f199, [%rd97+64];
	add.f32 	%f200, %f198, %f199;
	max.f32 	%f201, %f200, 0f00000000;
	st.global.f32 	[%rd98+64], %f201;
	ld.global.nc.f32 	%f202, [%rd95+128];
	add.f32 	%f203, %f367, %f202;
	ld.global.nc.f32 	%f204, [%rd97+128];
	add.f32 	%f205, %f203, %f204;
	max.f32 	%f206, %f205, 0f00000000;
	st.global.f32 	[%rd98+128], %f206;
	ld.global.nc.f32 	%f207, [%rd95+192];
	add.f32 	%f208, %f359, %f207;
	ld.global.nc.f32 	%f209, [%rd97+192];
	add.f32 	%f210, %f208, %f209;
	max.f32 	%f211, %f210, 0f00000000;
	st.global.f32 	[%rd98+192], %f211;
	ld.global.nc.f32 	%f212, [%rd95+4];
	add.f32 	%f213, %f382, %f212;
	ld.global.nc.f32 	%f214, [%rd97+4];
	add.f32 	%f215, %f213, %f214;
	max.f32 	%f216, %f215, 0f00000000;
	st.global.f32 	[%rd98+4], %f216;
	ld.global.nc.f32 	%f217, [%rd95+68];
	add.f32 	%f218, %f374, %f217;
	ld.global.nc.f32 	%f219, [%rd97+68];
	add.f32 	%f220, %f218, %f219;
	max.f32 	%f221, %f220, 0f00000000;
	st.global.f32 	[%rd98+68], %f221;
	ld.global.nc.f32 	%f222, [%rd95+132];
	add.f32 	%f223, %f366, %f222;
	ld.global.nc.f32 	%f224, [%rd97+132];
	add.f32 	%f225, %f223, %f224;
	max.f32 	%f226, %f225, 0f00000000;
	st.global.f32 	[%rd98+132], %f226;
	ld.global.nc.f32 	%f227, [%rd95+196];
	add.f32 	%f228, %f358, %f227;
	ld.global.nc.f32 	%f229, [%rd97+196];
	add.f32 	%f230, %f228, %f229;
	max.f32 	%f231, %f230, 0f00000000;
	st.global.f32 	[%rd98+196], %f231;
	ld.global.nc.f32 	%f232, [%rd95+8];
	add.f32 	%f233, %f381, %f232;
	ld.global.nc.f32 	%f234, [%rd97+8];
	add.f32 	%f235, %f233, %f234;
	max.f32 	%f236, %f235, 0f00000000;
	st.global.f32 	[%rd98+8], %f236;
	ld.global.nc.f32 	%f237, [%rd95+72];
	add.f32 	%f238, %f373, %f237;
	ld.global.nc.f32 	%f239, [%rd97+72];
	add.f32 	%f240, %f238, %f239;
	max.f32 	%f241, %f240, 0f00000000;
	st.global.f32 	[%rd98+72], %f241;
	ld.global.nc.f32 	%f242, [%rd95+136];
	add.f32 	%f243, %f365, %f242;
	ld.global.nc.f32 	%f244, [%rd97+136];
	add.f32 	%f245, %f243, %f244;
	max.f32 	%f246, %f245, 0f00000000;
	st.global.f32 	[%rd98+136], %f246;
	ld.global.nc.f32 	%f247, [%rd95+200];
	add.f32 	%f248, %f357, %f247;
	ld.global.nc.f32 	%f249, [%rd97+200];
	add.f32 	%f250, %f248, %f249;
	max.f32 	%f251, %f250, 0f00000000;
	st.global.f32 	[%rd98+200], %f251;
	ld.global.nc.f32 	%f252, [%rd95+12];
	add.f32 	%f253, %f380, %f252;
	ld.global.nc.f32 	%f254, [%rd97+12];
	add.f32 	%f255, %f253, %f254;
	max.f32 	%f256, %f255, 0f00000000;
	st.global.f32 	[%rd98+12], %f256;
	ld.global.nc.f32 	%f257, [%rd95+76];
	add.f32 	%f258, %f372, %f257;
	ld.global.nc.f32 	%f259, [%rd97+76];
	add.f32 	%f260, %f258, %f259;
	max.f32 	%f261, %f260, 0f00000000;
	st.global.f32 	[%rd98+76], %f261;
	ld.global.nc.f32 	%f262, [%rd95+140];
	add.f32 	%f263, %f364, %f262;
	ld.global.nc.f32 	%f264, [%rd97+140];
	add.f32 	%f265, %f263, %f264;
	max.f32 	%f266, %f265, 0f00000000;
	st.global.f32 	[%rd98+140], %f266;
	ld.global.nc.f32 	%f267, [%rd95+204];
	add.f32 	%f268, %f356, %f267;
	ld.global.nc.f32 	%f269, [%rd97+204];
	add.f32 	%f270, %f268, %f269;
	max.f32 	%f271, %f270, 0f00000000;
	st.global.f32 	[%rd98+204], %f271;
	ld.global.nc.f32 	%f272, [%rd95+16];
	add.f32 	%f273, %f379, %f272;
	ld.global.nc.f32 	%f274, [%rd97+16];
	add.f32 	%f275, %f273, %f274;
	max.f32 	%f276, %f275, 0f00000000;
	st.global.f32 	[%rd98+16], %f276;
	ld.global.nc.f32 	%f277, [%rd95+80];
	add.f32 	%f278, %f371, %f277;
	ld.global.nc.f32 	%f279, [%rd97+80];
	add.f32 	%f280, %f278, %f279;
	max.f32 	%f281, %f280, 0f00000000;
	st.global.f32 	[%rd98+80], %f281;
	ld.global.nc.f32 	%f282, [%rd95+144];
	add.f32 	%f283, %f363, %f282;
	ld.global.nc.f32 	%f284, [%rd97+144];
	add.f32 	%f285, %f283, %f284;
	max.f32 	%f286, %f285, 0f00000000;
	st.global.f32 	[%rd98+144], %f286;
	ld.global.nc.f32 	%f287, [%rd95+208];
	add.f32 	%f288, %f355, %f287;
	ld.global.nc.f32 	%f289, [%rd97+208];
	add.f32 	%f290, %f288, %f289;
	max.f32 	%f291, %f290, 0f00000000;
	st.global.f32 	[%rd98+208], %f291;
	ld.global.nc.f32 	%f292, [%rd95+20];
	add.f32 	%f293, %f378, %f292;
	ld.global.nc.f32 	%f294, [%rd97+20];
	add.f32 	%f295, %f293, %f294;
	max.f32 	%f296, %f295, 0f00000000;
	st.global.f32 	[%rd98+20], %f296;
	ld.global.nc.f32 	%f297, [%rd95+84];
	add.f32 	%f298, %f370, %f297;
	ld.global.nc.f32 	%f299, [%rd97+84];
	add.f32 	%f300, %f298, %f299;
	max.f32 	%f301, %f300, 0f00000000;
	st.global.f32 	[%rd98+84], %f301;
	ld.global.nc.f32 	%f302, [%rd95+148];
	add.f32 	%f303, %f362, %f302;
	ld.global.nc.f32 	%f304, [%rd97+148];
	add.f32 	%f305, %f303, %f304;
	max.f32 	%f306, %f305, 0f00000000;
	st.global.f32 	[%rd98+148], %f306;
	ld.global.nc.f32 	%f307, [%rd95+212];
	add.f32 	%f308, %f354, %f307;
	ld.global.nc.f32 	%f309, [%rd97+212];
	add.f32 	%f310, %f308, %f309;
	max.f32 	%f311, %f310, 0f00000000;
	st.global.f32 	[%rd98+212], %f311;
	ld.global.nc.f32 	%f312, [%rd95+24];
	add.f32 	%f313, %f377, %f312;
	ld.global.nc.f32 	%f314, [%rd97+24];
	add.f32 	%f315, %f313, %f314;
	max.f32 	%f316, %f315, 0f00000000;
	st.global.f32 	[%rd98+24], %f316;
	ld.global.nc.f32 	%f317, [%rd95+88];
	add.f32 	%f318, %f369, %f317;
	ld.global.nc.f32 	%f319, [%rd97+88];
	add.f32 	%f320, %f318, %f319;
	max.f32 	%f321, %f320, 0f00000000;
	st.global.f32 	[%rd98+88], %f321;
	ld.global.nc.f32 	%f322, [%rd95+152];
	add.f32 	%f323, %f361, %f322;
	ld.global.nc.f32 	%f324, [%rd97+152];
	add.f32 	%f325, %f323, %f324;
	max.f32 	%f326, %f325, 0f00000000;
	st.global.f32 	[%rd98+152], %f326;
	ld.global.nc.f32 	%f327, [%rd95+216];
	add.f32 	%f328, %f353, %f327;
	ld.global.nc.f32 	%f329, [%rd97+216];
	add.f32 	%f330, %f328, %f329;
	max.f32 	%f331, %f330, 0f00000000;
	st.global.f32 	[%rd98+216], %f331;
	ld.global.nc.f32 	%f332, [%rd95+28];
	add.f32 	%f333, %f376, %f332;
	ld.global.nc.f32 	%f334, [%rd97+28];
	add.f32 	%f335, %f333, %f334;
	max.f32 	%f336, %f335, 0f00000000;
	st.global.f32 	[%rd98+28], %f336;
	ld.global.nc.f32 	%f337, [%rd95+92];
	add.f32 	%f338, %f368, %f337;
	ld.global.nc.f32 	%f339, [%rd97+92];
	add.f32 	%f340, %f338, %f339;
	max.f32 	%f341, %f340, 0f00000000;
	st.global.f32 	[%rd98+92], %f341;
	ld.global.nc.f32 	%f342, [%rd95+156];
	add.f32 	%f343, %f360, %f342;
	ld.global.nc.f32 	%f344, [%rd97+156];
	add.f32 	%f345, %f343, %f344;
	max.f32 	%f346, %f345, 0f00000000;
	st.global.f32 	[%rd98+156], %f346;
	ld.global.nc.f32 	%f347, [%rd95+220];
	add.f32 	%f348, %f352, %f347;
	ld.global.nc.f32 	%f349, [%rd97+220];
	add.f32 	%f350, %f348, %f349;
	max.f32 	%f351, %f350, 0f00000000;
	st.global.f32 	[%rd98+220], %f351;
	ret;

}


// ===== COMPILED SASS (sm_100) =====

	.target	sm_100

	.elftype	@"ET_EXEC"


//--------------------- .note.nv.tkinfo           --------------------------
	.section	.note.nv.tkinfo,"",@"SHT_NOTE"
	.sectionflags	@"SHF_NOTE_NV_TKINFO"
	.tkinfo
        /*0018*/ 	.word	0x00000002
        /*0030*/ 	.string	""
        /*0030*/ 	.string	"ptxas"
        /*0030*/ 	.string	"Cuda compilation tools, release 13.0, V13.0.88"
        /*0030*/ 	.string	"Build cuda_13.0.r13.0/compiler.36424714_0"
        /*0030*/ 	.string	"-arch sm_100 -m 64 "



//--------------------- .note.nv.cuinfo           --------------------------
	.section	.note.nv.cuinfo,"",@"SHT_NOTE"
	.sectionflags	@"SHF_NOTE_NV_CUINFO"
        /*0018*/ 	.short	0x0002
        /*001a*/ 	.short	0x0064
        /*001c*/ 	.short	0x0082
	.zero		2


//--------------------- .nv.info                  --------------------------
	.section	.nv.info,"",@"SHT_CUDA_INFO"
	.align	4


	//----- nvinfo : EIATTR_REGCOUNT
	.align		4
        /*0000*/ 	.byte	0x04, 0x2f
        /*0002*/ 	.short	(.L_1 - .L_0)
	.align		4
.L_0:
        /*0004*/ 	.word	index@(my_kernel_kernel0)
        /*0008*/ 	.word	0x00000070


	//----- nvinfo : EIATTR_FRAME_SIZE
	.align		4
.L_1:
        /*000c*/ 	.byte	0x04, 0x11
        /*000e*/ 	.short	(.L_3 - .L_2)
	.align		4
.L_2:
        /*0010*/ 	.word	index@(my_kernel_kernel0)
        /*0014*/ 	.word	0x00000000


	//----- nvinfo : EIATTR_MIN_STACK_SIZE
	.align		4
.L_3:
        /*0018*/ 	.byte	0x04, 0x12
        /*001a*/ 	.short	(.L_5 - .L_4)
	.align		4
.L_4:
        /*001c*/ 	.word	index@(my_kernel_kernel0)
        /*0020*/ 	.word	0x00000000
.L_5:


//--------------------- .nv.compat                --------------------------
	.section	.nv.compat,"",@"SHT_CUDA_COMPAT_INFO"
	.align	4
        /*0000*/ 	.byte	0x02, 0x09, 0x00, 0x00, 0x02, 0x02, 0x01, 0x00, 0x02, 0x05, 0x05, 0x00, 0x03, 0x07, 0x01, 0x01
        /*0010*/ 	.byte	0x02, 0x03, 0x00, 0x00, 0x02, 0x06, 0x01, 0x00, 0x04, 0x0b, 0x08, 0x00, 0x09, 0x00, 0x00, 0x00
        /*0020*/ 	.byte	0x00, 0x00, 0x00, 0x00


//--------------------- .nv.info.my_kernel_kernel0 --------------------------
	.section	.nv.info.my_kernel_kernel0,"",@"SHT_CUDA_INFO"
	.sectionflags	@""
	.align	4


	//----- nvinfo : EIATTR_CUDA_API_VERSION
	.align		4
        /*0000*/ 	.byte	0x04, 0x37
        /*0002*/ 	.short	(.L_7 - .L_6)
.L_6:
        /*0004*/ 	.word	0x00000082


	//----- nvinfo : EIATTR_KPARAM_INFO
	.align		4
.L_7:
        /*0008*/ 	.byte	0x04, 0x17
        /*000a*/ 	.short	(.L_9 - .L_8)
.L_8:
        /*000c*/ 	.word	0x00000000
        /*0010*/ 	.short	0x0004
        /*0012*/ 	.short	0x0020
        /*0014*/ 	.byte	0x00, 0xf5, 0x21, 0x00


	//----- nvinfo : EIATTR_KPARAM_INFO
	.align		4
.L_9:
        /*0018*/ 	.byte	0x04, 0x17
        /*001a*/ 	.short	(.L_11 - .L_10)
.L_10:
        /*001c*/ 	.word	0x00000000
        /*0020*/ 	.short	0x0003
        /*0022*/ 	.short	0x0018
        /*0024*/ 	.byte	0x00, 0xf5, 0x21, 0x00


	//----- nvinfo : EIATTR_KPARAM_INFO
	.align		4
.L_11:
        /*0028*/ 	.byte	0x04, 0x17
        /*002a*/ 	.short	(.L_13 - .L_12)
.L_12:
        /*002c*/ 	.word	0x00000000
        /*0030*/ 	.short	0x0002
        /*0032*/ 	.short	0x0010
        /*0034*/ 	.byte	0x00, 0xf5, 0x21, 0x00


	//----- nvinfo : EIATTR_KPARAM_INFO
	.align		4
.L_13:
        /*0038*/ 	.byte	0x04, 0x17
        /*003a*/ 	.short	(.L_15 - .L_14)
.L_14:
        /*003c*/ 	.word	0x00000000
        /*0040*/ 	.short	0x0001
        /*0042*/ 	.short	0x0008
        /*0044*/ 	.byte	0x00, 0xf5, 0x21, 0x00


	//----- nvinfo : EIATTR_KPARAM_INFO
	.align		4
.L_15:
        /*0048*/ 	.byte	0x04, 0x17
        /*004a*/ 	.short	(.L_17 - .L_16)
.L_16:
        /*004c*/ 	.word	0x00000000
        /*0050*/ 	.short	0x0000
        /*0052*/ 	.short	0x0000
        /*0054*/ 	.byte	0x00, 0xf5, 0x21, 0x00


	//----- nvinfo : EIATTR_SPARSE_MMA_MASK
	.align		4
.L_17:
        /*0058*/ 	.byte	0x03, 0x50
        /*005a*/ 	.short	0x0000


	//----- nvinfo : EIATTR_MAXREG_COUNT
	.align		4
        /*005c*/ 	.byte	0x03, 0x1b
        /*005e*/ 	.short	0x00ff


	//----- nvinfo : EIATTR_NUM_BARRIERS
	.align		4
        /*0060*/ 	.byte	0x02, 0x4c
        /*0062*/ 	.byte	0x01
	.zero		1


	//----- nvinfo : EIATTR_MERCURY_ISA_VERSION
	.align		4
        /*0064*/ 	.byte	0x03, 0x5f
        /*0066*/ 	.short	0x0101


	//----- nvinfo : EIATTR_VRC_CTA_INIT_COUNT
	.align		4
        /*0068*/ 	.byte	0x02, 0x4a
	.zero		1
	.zero		1


	//----- nvinfo : EIATTR_EXIT_INSTR_OFFSETS
	.align		4
        /*006c*/ 	.byte	0x04, 0x1c
        /*006e*/ 	.short	(.L_19 - .L_18)


	//   ....[0]....
.L_18:
        /*0070*/ 	.word	0x000025d0


	//----- nvinfo : EIATTR_CRS_STACK_SIZE
	.align		4
.L_19:
        /*0074*/ 	.byte	0x04, 0x1e
        /*0076*/ 	.short	(.L_21 - .L_20)
.L_20:
        /*0078*/ 	.word	0x00000000


	//----- nvinfo : EIATTR_CBANK_PARAM_SIZE
	.align		4
.L_21:
        /*007c*/ 	.byte	0x03, 0x19
        /*007e*/ 	.short	0x0028


	//----- nvinfo : EIATTR_PARAM_CBANK
	.align		4
        /*0080*/ 	.byte	0x04, 0x0a
        /*0082*/ 	.short	(.L_23 - .L_22)
	.align		4
.L_22:
        /*0084*/ 	.word	index@(.nv.constant0.my_kernel_kernel0)
        /*0088*/ 	.short	0x0380
        /*008a*/ 	.short	0x0028


	//----- nvinfo : EIATTR_SW_WAR
	.align		4
.L_23:
        /*008c*/ 	.byte	0x04, 0x36
        /*008e*/ 	.short	(.L_25 - .L_24)
.L_24:
        /*0090*/ 	.word	0x00000008
.L_25:


//--------------------- .nv.callgraph             --------------------------
	.section	.nv.callgraph,"",@"SHT_CUDA_CALLGRAPH"
	.align	4
	.sectionentsize	8
	.align		4
        /*0000*/ 	.word	0x00000000
	.align		4
        /*0004*/ 	.word	0xffffffff
	.align		4
        /*0008*/ 	.word	0x00000000
	.align		4
        /*000c*/ 	.word	0xfffffffe
	.align		4
        /*0010*/ 	.word	0x00000000
	.align		4
        /*0014*/ 	.word	0xfffffffd
	.align		4
        /*0018*/ 	.word	0x00000000
	.align		4
        /*001c*/ 	.word	0xfffffffc


//--------------------- .text.my_kernel_kernel0   --------------------------
	.section	.text.my_kernel_kernel0,"ax",@progbits
	.align	128
        .global         my_kernel_kernel0
        .type           my_kernel_kernel0,@function
        .size           my_kernel_kernel0,(.L_x_9 - my_kernel_kernel0)
        .other          my_kernel_kernel0,@"STO_CUDA_ENTRY STV_DEFAULT"
my_kernel_kernel0:
.text.my_kernel_kernel0:
[----:B------:R-:W-:Y:S01]  /*0000*/  LDC R1, c[0x0][0x37c] ;  /* 0x0000df00ff017b82 */ /* 0x000fe20000000800 */
[----:B------:R-:W0:Y:S07]  /*0010*/  S2R R24, SR_TID.X ;  /* 0x0000000000187919 */ /* 0x000e2e0000002100 */
[----:B------:R-:W1:Y:S01]  /*0020*/  S2UR UR5, SR_CgaCtaId ;  /* 0x00000000000579c3 */ /* 0x000e620000008800 */
[----:B------:R-:W-:Y:S01]  /*0030*/  UMOV UR4, 0x400 ;  /* 0x0000040000047882 */ /* 0x000fe20000000000 */
[----:B------:R-:W-:Y:S01]  /*0040*/  HFMA2 R73, -RZ, RZ, 0, 0 ;  /* 0x00000000ff497431 */ /* 0x000fe200000001ff */
[----:B------:R-:W2:Y:S01]  /*0050*/  S2R R7, SR_CTAID.X ;  /* 0x0000000000077919 */ /* 0x000ea20000002500 */
[----:B------:R-:W-:Y:S01]  /*0060*/  HFMA2 R71, -RZ, RZ, 0, 0 ;  /* 0x00000000ff477431 */ /* 0x000fe200000001ff */
[----:B------:R-:W-:Y:S01]  /*0070*/  CS2R R64, SRZ ;  /* 0x0000000000407805 */ /* 0x000fe2000001ff00 */
[----:B------:R-:W-:Y:S01]  /*0080*/  HFMA2 R37, -RZ, RZ, 0, 0 ;  /* 0x00000000ff257431 */ /* 0x000fe200000001ff */
[----:B------:R-:W-:Y:S01]  /*0090*/  CS2R R60, SRZ ;  /* 0x00000000003c7805 */ /* 0x000fe2000001ff00 */
[----:B------:R-:W-:Y:S01]  /*00a0*/  HFMA2 R41, -RZ, RZ, 0, 0 ;  /* 0x00000000ff297431 */ /* 0x000fe200000001ff */
[----:B------:R-:W-:-:S02]  /*00b0*/  MOV R69, RZ ;  /* 0x000000ff00457202 */ /* 0x000fc40000000f00 */
[----:B------:R-:W-:Y:S02]  /*00c0*/  CS2R R62, SRZ ;  /* 0x00000000003e7805 */ /* 0x000fe4000001ff00 */
[----:B------:R-:W-:Y:S02]  /*00d0*/  CS2R R32, SRZ ;  /* 0x0000000000207805 */ /* 0x000fe4000001ff00 */
[----:B------:R-:W-:Y:S02]  /*00e0*/  CS2R R58, SRZ ;  /* 0x00000000003a7805 */ /* 0x000fe4000001ff00 */
[----:B------:R-:W-:Y:S02]  /*00f0*/  MOV R67, RZ ;  /* 0x000000ff00437202 */ /* 0x000fe40000000f00 */
[----:B------:R-:W-:Y:S02]  /*0100*/  CS2R R52, SRZ ;  /* 0x0000000000347805 */ /* 0x000fe4000001ff00 */
[----:B------:R-:W-:-:S02]  /*0110*/  CS2R R34, SRZ ;  /* 0x0000000000227805 */ /* 0x000fc4000001ff00 */
[----:B------:R-:W-:Y:S02]  /*0120*/  CS2R R56, SRZ ;  /* 0x0000000000387805 */ /* 0x000fe4000001ff00 */
[----:B------:R-:W-:Y:S01]  /*0130*/  MOV R39, RZ ;  /* 0x000000ff00277202 */ /* 0x000fe20000000f00 */
[----:B------:R-:W-:Y:S01]  /*0140*/  IMAD.MOV.U32 R43, RZ, RZ, RZ ;  /* 0x000000ffff2b7224 */ /* 0x000fe200078e00ff */
[----:B------:R-:W-:Y:S02]  /*0150*/  CS2R R54, SRZ ;  /* 0x0000000000367805 */ /* 0x000fe4000001ff00 */
[----:B------:R-:W-:Y:S01]  /*0160*/  MOV R75, RZ ;  /* 0x000000ff004b7202 */ /* 0x000fe20000000f00 */
[----:B------:R-:W3:Y:S01]  /*0170*/  LDCU.64 UR10, c[0x0][0x358] ;  /* 0x00006b00ff0a77ac */ /* 0x000ee20008000a00 */
[----:B-1----:R-:W-:Y:S02]  /*0180*/  ULEA UR8, UR5, UR4, 0x18 ;  /* 0x0000000405087291 */ /* 0x002fe4000f8ec0ff */
[----:B------:R-:W-:Y:S01]  /*0190*/  UIADD3 UR4, UPT, UPT, UR4, 0x258, URZ ;  /* 0x0000025804047890 */ /* 0x000fe2000fffe0ff */
[----:B------:R-:W1:Y:S01]  /*01a0*/  LDCU.64 UR12, c[0x0][0x380] ;  /* 0x00007000ff0c77ac */ /* 0x000e620008000a00 */
[----:B0-----:R-:W-:-:S02]  /*01b0*/  PRMT R5, R24, 0x9910, RZ ;  /* 0x0000991018057816 */ /* 0x001fc400000000ff */
[C---:B------:R-:W-:Y:S01]  /*01c0*/  SHF.L.U32 R0, R24.reuse, 0x6, RZ ;  /* 0x0000000618007819 */ /* 0x040fe200000006ff */
[----:B------:R-:W-:Y:S01]  /*01d0*/  ULEA UR5, UR5, UR4, 0x18 ;  /* 0x0000000405057291 */ /* 0x000fe2000f8ec0ff */
[----:B--2---:R-:W-:Y:S02]  /*01e0*/  LOP3.LUT R3, R7, 0xf, RZ, 0xc0, !PT ;  /* 0x0000000f07037812 */ /* 0x004fe400078ec0ff */
[----:B------:R-:W-:Y:S01]  /*01f0*/  SHF.L.U32 R36, R24, 0x2, RZ ;  /* 0x0000000218247819 */ /* 0x000fe200000006ff */
[----:B------:R-:W-:Y:S01]  /*0200*/  UMOV UR4, URZ ;  /* 0x000000ff00047c82 */ /* 0x000fe20008000000 */
[----:B------:R-:W-:Y:S02]  /*0210*/  SHF.R.U32.HI R2, RZ, 0x4, R7 ;  /* 0x00000004ff027819 */ /* 0x000fe40000011607 */
[----:B------:R-:W-:Y:S01]  /*0220*/  LOP3.LUT R4, R0, 0xfc00, RZ, 0xc0, !PT ;  /* 0x0000fc0000047812 */ /* 0x000fe200078ec0ff */
[----:B------:R-:W-:Y:S01]  /*0230*/  IMAD R0, R5, 0xc, RZ ;  /* 0x0000000c05007824 */ /* 0x000fe200078e02ff */
[----:B------:R-:W-:-:S02]  /*0240*/  SHF.L.U32 R7, R7, 0x6, RZ ;  /* 0x0000000607077819 */ /* 0x000fc400000006ff */
[----:B------:R-:W-:Y:S01]  /*0250*/  LOP3.LUT R3, R3, 0x3f0, R24, 0xf8, !PT ;  /* 0x000003f003037812 */ /* 0x000fe200078ef818 */
[----:B------:R-:W-:Y:S01]  /*0260*/  VIADD R11, R0, 0x3 ;  /* 0x00000003000b7836 */ /* 0x000fe20000000000 */
[----:B------:R-:W-:Y:S02]  /*0270*/  LOP3.LUT R8, R36, 0x3c, RZ, 0xc0, !PT ;  /* 0x0000003c24087812 */ /* 0x000fe400078ec0ff */
[----:B------:R-:W-:Y:S02]  /*0280*/  LOP3.LUT R7, R4, 0x3c0, R7, 0xf8, !PT ;  /* 0x000003c004077812 */ /* 0x000fe400078ef807 */
[----:B------:R-:W-:Y:S02]  /*0290*/  IADD3 R4, PT, PT, R0, 0x6, RZ ;  /* 0x0000000600047810 */ /* 0x000fe40007ffe0ff */
[----:B------:R-:W-:Y:S01]  /*02a0*/  LEA R8, R3, R8, 0x6 ;  /* 0x0000000803087211 */ /* 0x000fe200078e30ff */
[----:B------:R-:W-:Y:S01]  /*02b0*/  IMAD R3, R2, 0x500, RZ ;  /* 0x0000050002037824 */ /* 0x000fe200078e02ff */
[----:B------:R-:W-:-:S02]  /*02c0*/  IADD3 R5, PT, PT, R0, 0x1, RZ ;  /* 0x0000000100057810 */ /* 0x000fc40007ffe0ff */
[C---:B------:R-:W-:Y:S02]  /*02d0*/  IADD3 R6, PT, PT, R0.reuse, 0x7, RZ ;  /* 0x0000000700067810 */ /* 0x040fe40007ffe0ff */
[C---:B------:R-:W-:Y:S02]  /*02e0*/  IADD3 R10, PT, PT, R0.reuse, 0x2, RZ ;  /* 0x00000002000a7810 */ /* 0x040fe40007ffe0ff */
[C---:B------:R-:W-:Y:S02]  /*02f0*/  LOP3.LUT R2, R0.reuse, 0xfc, RZ, 0xc0, !PT ;  /* 0x000000fc00027812 */ /* 0x040fe400078ec0ff */
[----:B------:R-:W-:Y:S02]  /*0300*/  IADD3 R16, PT, PT, R0, 0x4, RZ ;  /* 0x0000000400107810 */ /* 0x000fe40007ffe0ff */
[----:B------:R-:W-:Y:S01]  /*0310*/  LOP3.LUT R17, R4, 0xfe, RZ, 0xc0, !PT ;  /* 0x000000fe04117812 */ /* 0x000fe200078ec0ff */
[----:B------:R-:W-:Y:S01]  /*0320*/  IMAD R2, R2, 0xcd, RZ ;  /* 0x000000cd02027824 */ /* 0x000fe200078e02ff */
[----:B------:R-:W-:-:S02]  /*0330*/  IADD3 R12, PT, PT, R0, 0x9, RZ ;  /* 0x00000009000c7810 */ /* 0x000fc40007ffe0ff */
[----:B------:R-:W-:Y:S01]  /*0340*/  LOP3.LUT R18, R6, 0xff, RZ, 0xc0, !PT ;  /* 0x000000ff06127812 */ /* 0x000fe200078ec0ff */
[----:B------:R-:W-:Y:S01]  /*0350*/  IMAD R17, R17, 0xcd, RZ ;  /* 0x000000cd11117824 */ /* 0x000fe200078e02ff */
[----:B------:R-:W-:Y:S02]  /*0360*/  LOP3.LUT R4, R5, 0xfd, RZ, 0xc0, !PT ;  /* 0x000000fd05047812 */ /* 0x000fe400078ec0ff */
[----:B------:R-:W-:Y:S01]  /*0370*/  IADD3 R9, PT, PT, R0, 0x8, RZ ;  /* 0x0000000800097810 */ /* 0x000fe20007ffe0ff */
[----:B------:R-:W-:Y:S01]  /*0380*/  IMAD R19, R18, 0xcd, RZ ;  /* 0x000000cd12137824 */ /* 0x000fe200078e02ff */
[----:B------:R-:W-:Y:S01]  /*0390*/  LOP3.LUT R6, R10, 0xfe, RZ, 0xc0, !PT ;  /* 0x000000fe0a067812 */ /* 0x000fe200078ec0ff */
[----:B------:R-:W-:Y:S01]  /*03a0*/  IMAD R4, R4, 0xcd, RZ ;  /* 0x000000cd04047824 */ /* 0x000fe200078e02ff */
[----:B------:R-:W-:Y:S02]  /*03b0*/  IADD3 R13, PT, PT, R0, 0xb, RZ ;  /* 0x0000000b000d7810 */ /* 0x000fe40007ffe0ff */
[----:B------:R-:W-:-:S02]  /*03c0*/  LOP3.LUT R14, R16, 0xfc, RZ, 0xc0, !PT ;  /* 0x000000fc100e7812 */ /* 0x000fc400078ec0ff */
[----:B------:R-:W-:Y:S02]  /*03d0*/  LOP3.LUT R21, R12, 0xfd, RZ, 0xc0, !PT ;  /* 0x000000fd0c157812 */ /* 0x000fe400078ec0ff */
[----:B------:R-:W-:Y:S01]  /*03e0*/  LOP3.LUT R20, R9, 0xfc, RZ, 0xc0, !PT ;  /* 0x000000fc09147812 */ /* 0x000fe200078ec0ff */
[----:B------:R-:W-:Y:S01]  /*03f0*/  IMAD R9, R6, 0xcd, RZ ;  /* 0x000000cd06097824 */ /* 0x000fe200078e02ff */
[----:B------:R-:W-:Y:S01]  /*0400*/  LOP3.LUT R12, R11, 0xff, RZ, 0xc0, !PT ;  /* 0x000000ff0b0c7812 */ /* 0x000fe200078ec0ff */
[----:B------:R-:W-:Y:S01]  /*0410*/  IMAD R15, R14, 0xcd, RZ ;  /* 0x000000cd0e0f7824 */ /* 0x000fe200078e02ff */
[----:B------:R-:W-:Y:S01]  /*0420*/  LOP3.LUT R22, R13, 0xff, RZ, 0xc0, !PT ;  /* 0x000000ff0d167812 */ /* 0x000fe200078ec0ff */
[----:B------:R-:W-:Y:S01]  /*0430*/  IMAD R20, R20, 0xcd, RZ ;  /* 0x000000cd14147824 */ /* 0x000fe200078e02ff */
[----:B------:R-:W-:Y:S01]  /*0440*/  SHF.R.U32.HI R2, RZ, 0xa, R2 ;  /* 0x0000000aff027819 */ /* 0x000fe20000011602 */
[----:B------:R-:W-:Y:S01]  /*0450*/  IMAD R13, R12, 0xcd, RZ ;  /* 0x000000cd0c0d7824 */ /* 0x000fe200078e02ff */
[----:B------:R-:W-:Y:S01]  /*0460*/  SHF.R.U32.HI R6, RZ, 0xa, R4 ;  /* 0x0000000aff067819 */ /* 0x000fe20000011604 */
[----:B------:R-:W-:Y:S01]  /*0470*/  IMAD R21, R21, 0xcd, RZ ;  /* 0x000000cd15157824 */ /* 0x000fe200078e02ff */
[----:B------:R-:W-:Y:S01]  /*0480*/  SHF.R.U32.HI R12, RZ, 0xa, R9 ;  /* 0x0000000aff0c7819 */ /* 0x000fe20000011609 */
[----:B------:R-:W-:Y:S01]  /*0490*/  IMAD R23, R22, 0xcd, RZ ;  /* 0x000000cd16177824 */ /* 0x000fe200078e02ff */
[C---:B------:R-:W-:Y:S01]  /*04a0*/  PRMT R9, R2.reuse, 0x9910, RZ ;  /* 0x0000991002097816 */ /* 0x040fe200000000ff */
[----:B------:R-:W-:Y:S01]  /*04b0*/  IMAD R4, R2, 0xf00, R3 ;  /* 0x00000f0002047824 */ /* 0x000fe200078e0203 */
[----:B------:R-:W-:Y:S01]  /*04c0*/  SHF.R.U32.HI R18, RZ, 0xa, R15 ;  /* 0x0000000aff127819 */ /* 0x000fe2000001160f */
[C---:B------:R-:W-:Y:S01]  /*04d0*/  IMAD R78, R6.reuse, 0xf00, R3 ;  /* 0x00000f00064e7824 */ /* 0x040fe200078e0203 */
[----:B------:R-:W-:Y:S01]  /*04e0*/  PRMT R15, R6, 0x9910, RZ ;  /* 0x00009910060f7816 */ /* 0x000fe200000000ff */
[----:B------:R-:W-:Y:S01]  /*04f0*/  IMAD.MOV.U32 R6, RZ, RZ, R9 ;  /* 0x000000ffff067224 */ /* 0x000fe200078e0009 */
[----:B------:R-:W-:Y:S01]  /*0500*/  SHF.R.U32.HI R14, RZ, 0xa, R13 ;  /* 0x0000000aff0e7819 */ /* 0x000fe2000001160d */
[----:B------:R-:W-:Y:S01]  /*0510*/  IMAD R80, R12, 0xf00, R3 ;  /* 0x00000f000c507824 */ /* 0x000fe200078e0203 */
[----:B------:R-:W-:Y:S01]  /*0520*/  SHF.R.U32.HI R86, RZ, 0xa, R17 ;  /* 0x0000000aff567819 */ /* 0x000fe20000011611 */
[----:B------:R-:W-:Y:S01]  /*0530*/  IMAD R13, R18, 0xf00, R3 ;  /* 0x00000f00120d7824 */ /* 0x000fe200078e0203 */
[----:B------:R-:W-:Y:S01]  /*0540*/  SHF.R.U32.HI R2, RZ, 0xa, R19 ;  /* 0x0000000aff027819 */ /* 0x000fe20000011613 */
[----:B------:R-:W-:Y:S01]  /*0550*/  IMAD.WIDE.U32 R76, R4, 0x4, RZ ;  /* 0x00000004044c7825 */ /* 0x000fe200078e00ff */
[----:B------:R-:W-:-:S02]  /*0560*/  SHF.R.U32.HI R20, RZ, 0xa, R20 ;  /* 0x0000000aff147819 */ /* 0x000fc40000011614 */
[----:B------:R-:W-:Y:S01]  /*0570*/  SHF.R.U32.HI R22, RZ, 0xa, R21 ;  /* 0x0000000aff167819 */ /* 0x000fe20000011615 */
[----:B------:R-:W-:Y:S01]  /*0580*/  IMAD R86, R86, 0xf00, R3 ;  /* 0x00000f0056567824 */ /* 0x000fe200078e0203 */
[----:B------:R-:W-:Y:S01]  /*0590*/  SHF.R.U32.HI R94, RZ, 0xa, R23 ;  /* 0x0000000aff5e7819 */ /* 0x000fe20000011617 */
[--C-:B------:R-:W-:Y:S01]  /*05a0*/  IMAD R88, R2, 0xf00, R3.reuse ;  /* 0x00000f0002587824 */ /* 0x100fe200078e0203 */
[----:B------:R-:W-:Y:S01]  /*05b0*/  MOV R9, R15 ;  /* 0x0000000f00097202 */ /* 0x000fe20000000f00 */
[--C-:B------:R-:W-:Y:S01]  /*05c0*/  IMAD R91, R20, 0xf00, R3.reuse ;  /* 0x00000f00145b7824 */ /* 0x100fe200078e0203 */
[----:B------:R-:W-:Y:S01]  /*05d0*/  PRMT R17, R12, 0x9910, RZ ;  /* 0x000099100c117816 */ /* 0x000fe200000000ff */
[--C-:B------:R-:W-:Y:S01]  /*05e0*/  IMAD R93, R22, 0xf00, R3.reuse ;  /* 0x00000f00165d7824 */ /* 0x100fe200078e0203 */
[----:B------:R-:W-:Y:S01]  /*05f0*/  PRMT R12, R18, 0x9910, RZ ;  /* 0x00009910120c7816 */ /* 0x000fe200000000ff */
[--C-:B------:R-:W-:Y:S01]  /*0600*/  IMAD R94, R94, 0xf00, R3.reuse ;  /* 0x00000f005e5e7824 */ /* 0x100fe200078e0203 */
[C---:B------:R-:W-:Y:S01]  /*0610*/  PRMT R18, R14.reuse, 0x9910, RZ ;  /* 0x000099100e127816 */ /* 0x040fe200000000ff */
[----:B------:R-:W-:Y:S01]  /*0620*/  IMAD R15, R14, 0xf00, R3 ;  /* 0x00000f000e0f7824 */ /* 0x000fe200078e0203 */
[----:B------:R-:W-:Y:S01]  /*0630*/  SHF.L.U32 R38, R24, 0x5, RZ ;  /* 0x0000000518267819 */ /* 0x000fe200000006ff */
[----:B------:R-:W-:Y:S01]  /*0640*/  IMAD R3, R9, 0x5, RZ ;  /* 0x0000000509037824 */ /* 0x000fe200078e02ff */
[----:B------:R-:W-:Y:S01]  /*0650*/  MOV R9, R17 ;  /* 0x0000001100097202 */ /* 0x000fe20000000f00 */
[----:B------:R-:W-:Y:S01]  /*0660*/  IMAD R2, R6, 0x5, RZ ;  /* 0x0000000506027824 */ /* 0x000fe200078e02ff */
[----:B------:R-:W-:Y:S01]  /*0670*/  CS2R R20, SRZ ;  /* 0x0000000000147805 */ /* 0x000fe2000001ff00 */
[----:B------:R-:W-:Y:S01]  /*0680*/  IMAD R6, R12, 0x5, RZ ;  /* 0x000000050c067824 */ /* 0x000fe200078e02ff */
[----:B------:R-:W-:-:S02]  /*0690*/  MOV R12, R18 ;  /* 0x00000012000c7202 */ /* 0x000fc40000000f00 */
[----:B------:R-:W-:Y:S02]  /*06a0*/  CS2R R22, SRZ ;  /* 0x0000000000167805 */ /* 0x000fe4000001ff00 */
[----:B------:R-:W-:Y:S01]  /*06b0*/  IADD3 R3, PT, PT, RZ, -R3, RZ ;  /* 0x80000003ff037210 */ /* 0x000fe20007ffe0ff */
[----:B------:R-:W0:Y:S01]  /*06c0*/  LDC.64 R18, c[0x0][0x388] ;  /* 0x0000e200ff127b82 */ /* 0x000e220000000a00 */
[----:B------:R-:W-:Y:S02]  /*06d0*/  IADD3 R17, PT, PT, RZ, -R6, RZ ;  /* 0x80000006ff117210 */ /* 0x000fe40007ffe0ff */
[----:B------:R-:W-:Y:S01]  /*06e0*/  IADD3 R14, PT, PT, RZ, -R2, RZ ;  /* 0x80000002ff0e7210 */ /* 0x000fe20007ffe0ff */
[----:B------:R-:W-:Y:S01]  /*06f0*/  IMAD R2, R9, 0x5, RZ ;  /* 0x0000000509027824 */ /* 0x000fe200078e02ff */
[----:B------:R-:W-:Y:S01]  /*0700*/  PRMT R6, R3, 0x7710, RZ ;  /* 0x0000771003067816 */ /* 0x000fe200000000ff */
[----:B------:R-:W-:Y:S01]  /*0710*/  IMAD R3, R12, 0x5, RZ ;  /* 0x000000050c037824 */ /* 0x000fe200078e02ff */
[----:B------:R-:W-:-:S02]  /*0720*/  PRMT R17, R17, 0x7710, RZ ;  /* 0x0000771011117816 */ /* 0x000fc400000000ff */
[----:B------:R-:W-:Y:S02]  /*0730*/  IADD3 R2, PT, PT, RZ, -R2, RZ ;  /* 0x80000002ff027210 */ /* 0x000fe40007ffe0ff */
[----:B------:R-:W-:Y:S02]  /*0740*/  PRMT R9, R14, 0x7710, RZ ;  /* 0x000077100e097816 */ /* 0x000fe400000000ff */
[----:B------:R-:W-:Y:S02]  /*0750*/  IADD3 R3, PT, PT, RZ, -R3, RZ ;  /* 0x80000003ff037210 */ /* 0x000fe40007ffe0ff */
[----:B------:R-:W-:Y:S01]  /*0760*/  IADD3 R16, PT, PT, R16, R17, RZ ;  /* 0x0000001110107210 */ /* 0x000fe20007ffe0ff */
[----:B------:R-:W-:Y:S01]  /*0770*/  IMAD.IADD R0, R0, 0x1, R9 ;  /* 0x0000000100007824 */ /* 0x000fe200078e0209 */
[----:B------:R-:W-:Y:S02]  /*0780*/  PRMT R17, R2, 0x7710, RZ ;  /* 0x0000771002117816 */ /* 0x000fe400000000ff */
[----:B------:R-:W-:-:S02]  /*0790*/  PRMT R2, R3, 0x7710, RZ ;  /* 0x0000771003027816 */ /* 0x000fc400000000ff */
[----:B------:R-:W-:Y:S02]  /*07a0*/  LOP3.LUT R84, R16, 0xff, RZ, 0xc0, !PT ;  /* 0x000000ff10547812 */ /* 0x000fe400078ec0ff */
[----:B------:R-:W-:Y:S02]  /*07b0*/  IADD3 R11, PT, PT, R11, R2, RZ ;  /* 0x000000020b0b7210 */ /* 0x000fe40007ffe0ff */
[----:B------:R-:W-:Y:S01]  /*07c0*/  IADD3 R10, PT, PT, R10, R17, RZ ;  /* 0x000000110a0a7210 */ /* 0x000fe20007ffe0ff */
[----:B------:R-:W-:Y:S01]  /*07d0*/  IMAD.WIDE.U32 R84, R84, 0x400, RZ ;  /* 0x0000040054547825 */ /* 0x000fe200078e00ff */
[----:B------:R-:W-:Y:S02]  /*07e0*/  LOP3.LUT R3, R0, 0xff, RZ, 0xc0, !PT ;  /* 0x000000ff00037812 */ /* 0x000fe400078ec0ff */
[----:B------:R-:W-:Y:S02]  /*07f0*/  LOP3.LUT R16, R16, 0xff, RZ, 0xc0, !PT ;  /* 0x000000ff10107812 */ /* 0x000fe400078ec0ff */
[----:B------:R-:W-:Y:S01]  /*0800*/  IADD3 R9, PT, PT, R5, R6, RZ ;  /* 0x0000000605097210 */ /* 0x000fe20007ffe0ff */
[----:B------:R-:W-:Y:S01]  /*0810*/  IMAD.WIDE.U32 R76, R3, 0x400, R76 ;  /* 0x00000400034c7825 */ /* 0x000fe200078e004c */
[----:B------:R-:W-:-:S02]  /*0820*/  LOP3.LUT R82, R11, 0xff, RZ, 0xc0, !PT ;  /* 0x000000ff0b527812 */ /* 0x000fc400078ec0ff */
[----:B------:R-:W-:Y:S02]  /*0830*/  LOP3.LUT R6, R11, 0xff, RZ, 0xc0, !PT ;  /* 0x000000ff0b067812 */ /* 0x000fe400078ec0ff */
[----:B------:R-:W-:Y:S01]  /*0840*/  LOP3.LUT R11, R10, 0xff, RZ, 0xc0, !PT ;  /* 0x000000ff0a0b7812 */ /* 0x000fe200078ec0ff */
[----:B------:R-:W-:Y:S01]  /*0850*/  IMAD.WIDE.U32 R82, R82, 0x400, RZ ;  /* 0x0000040052527825 */ /* 0x000fe200078e00ff */
[----:B------:R-:W-:Y:S02]  /*0860*/  LEA R2, R16, R93, 0x8 ;  /* 0x0000005d10027211 */ /* 0x000fe400078e40ff */
[----:B------:R-:W-:Y:S01]  /*0870*/  LOP3.LUT R5, R0, 0xff, RZ, 0xc0, !PT ;  /* 0x000000ff00057812 */ /* 0x000fe200078ec0ff */
[--C-:B------:R-:W-:Y:S01]  /*0880*/  IMAD.WIDE.U32 R92, R93, 0x4, R84.reuse ;  /* 0x000000045d5c7825 */ /* 0x100fe200078e0054 */
[----:B------:R-:W-:Y:S02]  /*0890*/  LEA R3, R16, R13, 0x8 ;  /* 0x0000000d10037211 */ /* 0x000fe400078e40ff */
[----:B------:R-:W-:Y:S01]  /*08a0*/  LOP3.LUT R14, R9, 0xff, RZ, 0xc0, !PT ;  /* 0x000000ff090e7812 */ /* 0x000fe200078ec0ff */
[----:B------:R-:W-:Y:S01]  /*08b0*/  IMAD.WIDE.U32 R84, R13, 0x4, R84 ;  /* 0x000000040d547825 */ /* 0x000fe200078e0054 */
[----:B------:R-:W-:-:S02]  /*08c0*/  LOP3.LUT R13, R10, 0xff, RZ, 0xc0, !PT ;  /* 0x000000ff0a0d7812 */ /* 0x000fc400078ec0ff */
[----:B------:R-:W-:Y:S01]  /*08d0*/  LOP3.LUT R17, R7, 0x3c, R36, 0xf8, !PT ;  /* 0x0000003c07117812 */ /* 0x000fe200078ef824 */
[----:B------:R-:W-:Y:S01]  /*08e0*/  IMAD.WIDE.U32 R10, R11, 0x400, RZ ;  /* 0x000004000b0a7825 */ /* 0x000fe200078e00ff */
[----:B------:R-:W-:Y:S02]  /*08f0*/  LEA R7, R13, R88, 0x8 ;  /* 0x000000580d077211 */ /* 0x000fe400078e40ff */
[----:B------:R-:W-:Y:S01]  /*0900*/  LOP3.LUT R36, R36, 0xff8, RZ, 0xc0, !PT ;  /* 0x00000ff824247812 */ /* 0x000fe200078ec0ff */
[----:B------:R-:W-:Y:S01]  /*0910*/  IMAD R0, R5, 0x100, R4 ;  /* 0x0000010005007824 */ /* 0x000fe200078e0204 */
[----:B------:R-:W-:Y:S01]  /*0920*/  LEA R4, R6, R15, 0x8 ;  /* 0x0000000f06047211 */ /* 0x000fe200078e40ff */
[----:B------:R-:W-:Y:S01]  /*0930*/  IMAD.WIDE.U32 R88, R88, 0x4, R10 ;  /* 0x0000000458587825 */ /* 0x000fe200078e000a */
[----:B------:R-:W-:Y:S02]  /*0940*/  LEA R5, R6, R91, 0x8 ;  /* 0x0000005b06057211 */ /* 0x000fe400078e40ff */
[----:B------:R-:W-:Y:S01]  /*0950*/  LEA R6, R13, R80, 0x8 ;  /* 0x000000500d067211 */ /* 0x000fe200078e40ff */
[----:B------:R-:W-:Y:S01]  /*0960*/  IMAD.WIDE.U32 R90, R91, 0x4, R82 ;  /* 0x000000045b5a7825 */ /* 0x000fe200078e0052 */
[----:B------:R-:W-:-:S02]  /*0970*/  LOP3.LUT R38, R38, 0x20, RZ, 0xc0, !PT ;  /* 0x0000002026267812 */ /* 0x000fc400078ec0ff */
[----:B------:R-:W-:Y:S01]  /*0980*/  LOP3.LUT R42, R88, 0x4, RZ, 0xfc, !PT ;  /* 0x00000004582a7812 */ /* 0x000fe200078efcff */
[----:B------:R-:W-:Y:S01]  /*0990*/  IMAD.WIDE.U32 R82, R15, 0x4, R82 ;  /* 0x000000040f527825 */ /* 0x000fe200078e0052 */
[----:B------:R-:W-:Y:S02]  /*09a0*/  LOP3.LUT R40, R90, 0x4, RZ, 0xfc, !PT ;  /* 0x000000045a287812 */ /* 0x000fe400078efcff */
[----:B------:R-:W-:Y:S01]  /*09b0*/  LOP3.LUT R45, R84, 0x4, RZ, 0xfc, !PT ;  /* 0x00000004542d7812 */ /* 0x000fe200078efcff */
[----:B------:R-:W-:Y:S01]  /*09c0*/  IMAD.WIDE.U32 R80, R80, 0x4, R10 ;  /* 0x0000000450507825 */ /* 0x000fe200078e000a */
[----:B------:R-:W-:Y:S02]  /*09d0*/  LOP3.LUT R11, R9, 0xff, RZ, 0xc0, !PT ;  /* 0x000000ff090b7812 */ /* 0x000fe400078ec0ff */
[----:B------:R-:W-:Y:S01]  /*09e0*/  LOP3.LUT R46, R82, 0x4, RZ, 0xfc, !PT ;  /* 0x00000004522e7812 */ /* 0x000fe200078efcff */
[----:B------:R-:W-:Y:S01]  /*09f0*/  IMAD.WIDE.U32 R14, R14, 0x400, RZ ;  /* 0x000004000e0e7825 */ /* 0x000fe200078e00ff */
[----:B------:R-:W-:-:S02]  /*0a00*/  LEA R9, R11, R78, 0x8 ;  /* 0x0000004e0b097211 */ /* 0x000fc400078e40ff */
[----:B------:R-:W-:Y:S01]  /*0a10*/  LEA R10, R11, R86, 0x8 ;  /* 0x000000560b0a7211 */ /* 0x000fe200078e40ff */
[----:B0-----:R-:W-:Y:S01]  /*0a20*/  IMAD.WIDE.U32 R12, R8, 0x4, R18 ;  /* 0x00000004080c7825 */ /* 0x001fe200078e0012 */
[----:B------:R-:W-:-:S03]  /*0a30*/  LOP3.LUT R47, R80, 0x4, RZ, 0xfc, !PT ;  /* 0x00000004502f7812 */ /* 0x000fc600078efcff */
[----:B------:R-:W-:-:S04]  /*0a40*/  IMAD.WIDE.U32 R18, R17, 0x4, R18 ;  /* 0x0000000411127825 */ /* 0x000fc800078e0012 */
[----:B------:R-:W-:Y:S01]  /*0a50*/  IMAD R8, R11, 0x100, R94 ;  /* 0x000001000b087824 */ /* 0x000fe200078e025e */
[----:B------:R-:W-:Y:S01]  /*0a60*/  IADD3 R16, P1, PT, R18, 0x8, RZ ;  /* 0x0000000812107810 */ /* 0x000fe20007f3e0ff */
[----:B------:R-:W-:-:S03]  /*0a70*/  IMAD.WIDE.U32 R94, R94, 0x4, R14 ;  /* 0x000000045e5e7825 */ /* 0x000fc600078e000e */
[----:B------:R-:W-:Y:S01]  /*0a80*/  IADD3.X R17, PT, PT, RZ, R19, RZ, P1, !PT ;  /* 0x00000013ff117210 */ /* 0x000fe20000ffe4ff */
[----:B------:R-:W-:-:S04]  /*0a90*/  IMAD.WIDE.U32 R86, R86, 0x4, R14 ;  /* 0x0000000456567825 */ /* 0x000fc800078e000e */
[----:B------:R-:W-:Y:S01]  /*0aa0*/  IMAD.WIDE.U32 R78, R78, 0x4, R14 ;  /* 0x000000044e4e7825 */ /* 0x000fe200078e000e */
[C---:B------:R-:W-:Y:S02]  /*0ab0*/  IADD3 R14, P0, PT, R18.reuse, 0xc, RZ ;  /* 0x0000000c120e7810 */ /* 0x040fe40007f1e0ff */
[----:B------:R-:W-:Y:S01]  /*0ac0*/  IADD3 R18, P2, PT, R18, 0x4, RZ ;  /* 0x0000000412127810 */ /* 0x000fe20007f5e0ff */
[----:B------:R-:W-:Y:S01]  /*0ad0*/  IMAD.MOV.U32 R11, RZ, RZ, RZ ;  /* 0x000000ffff0b7224 */ /* 0x000fe200078e00ff */
[-C--:B------:R-:W-:Y:S02]  /*0ae0*/  IADD3.X R15, PT, PT, RZ, R19.reuse, RZ, P0, !PT ;  /* 0x00000013ff0f7210 */ /* 0x080fe400007fe4ff */
[----:B------:R-:W-:Y:S02]  /*0af0*/  IADD3.X R19, PT, PT, RZ, R19, RZ, P2, !PT ;  /* 0x00000013ff137210 */ /* 0x000fe400017fe4ff */
[----:B------:R-:W-:Y:S02]  /*0b00*/  ISETP.GT.U32.AND P0, PT, R24, 0x6, PT ;  /* 0x000000061800780c */ /* 0x000fe40003f04070 */
[----:B------:R-:W-:-:S02]  /*0b10*/  LOP3.LUT R44, R86, 0x4, RZ, 0xfc, !PT ;  /* 0x00000004562c7812 */ /* 0x000fc400078efcff */
[----:B-1-3--:R-:W-:-:S09]  /*0b20*/  LOP3.LUT R48, R78, 0x4, RZ, 0xfc, !PT ;  /* 0x000000044e307812 */ /* 0x00afd200078efcff */
.L_x_7:
[----:B------:R-:W-:Y:S01]  /*0b30*/  BSSY.RECONVERGENT B0, `(.L_x_0) ;  /* 0x000005f000007945 */ /* 0x000fe20003800200 */
[----:B------:R-:W-:Y:S06]  /*0b40*/  BAR.SYNC.DEFER_BLOCKING 0x0 ;  /* 0x0000000000007b1d */ /* 0x000fec0000010000 */
[----:B------:R-:W-:Y:S04]  /*0b50*/  BSSY.RELIABLE B1, `(.L_x_1) ;  /* 0x0000051000017945 */ /* 0x000fe80003800100 */
[----:B------:R-:W-:Y:S05]  /*0b60*/  @P0 BRA `(.L_x_2) ;  /* 0x00000004002c0947 */ /* 0x000fea0003800000 */
[----:B------:R-:W-:Y:S02]  /*0b70*/  IADD3 R50, P1, PT, R48, UR12, RZ ;  /* 0x0000000c30327c10 */ /* 0x000fe4000ff3e0ff */
[----:B------:R-:W-:Y:S02]  /*0b80*/  MOV R98, UR12 ;  /* 0x0000000c00627c02 */ /* 0x000fe40008000f00 */
[----:B------:R-:W-:Y:S02]  /*0b90*/  MOV R99, UR13 ;  /* 0x0000000d00637c02 */ /* 0x000fe40008000f00 */
[----:B------:R-:W-:Y:S02]  /*0ba0*/  IADD3.X R51, PT, PT, R79, UR13, RZ, P1, !PT ;  /* 0x0000000d4f337c10 */ /* 0x000fe40008ffe4ff */
[----:B------:R-:W-:Y:S01]  /*0bb0*/  IADD3 R96, P1, PT, R76, UR12, RZ ;  /* 0x0000000c4c607c10 */ /* 0x000fe2000ff3e0ff */
[--C-:B------:R-:W-:Y:S02]  /*0bc0*/  IMAD.WIDE.U32 R30, R9, 0x4, R98.reuse ;  /* 0x00000004091e7825 */ /* 0x100fe400078e0062 */
[----:B------:R-:W2:Y:S01]  /*0bd0*/  LDG.E.CONSTANT R27, desc[UR10][R50.64] ;  /* 0x0000000a321b7981 */ /* 0x000ea2000c1e9900 */
[----:B------:R-:W-:Y:S01]  /*0be0*/  IADD3.X R97, PT, PT, R77, UR13, RZ, P1, !PT ;  /* 0x0000000d4d617c10 */ /* 0x000fe20008ffe4ff */
[--C-:B------:R-:W-:Y:S01]  /*0bf0*/  IMAD.WIDE.U32 R28, R0, 0x4, R98.reuse ;  /* 0x00000004001c7825 */ /* 0x100fe200078e0062 */
[----:B------:R-:W-:Y:S01]  /*0c00*/  IADD3 R100, P1, PT, R47, UR12, RZ ;  /* 0x0000000c2f647c10 */ /* 0x000fe2000ff3e0ff */
[----:B------:R0:W2:Y:S03]  /*0c10*/  LDG.E.CONSTANT R26, desc[UR10][R30.64] ;  /* 0x0000000a1e1a7981 */ /* 0x0000a6000c1e9900 */
[----:B------:R-:W-:Y:S01]  /*0c20*/  IADD3.X R101, PT, PT, R81, UR13, RZ, P1, !PT ;  /* 0x0000000d51657c10 */ /* 0x000fe20008ffe4ff */
[----:B------:R-:W2:Y:S04]  /*0c30*/  LDG.E.CONSTANT R24, desc[UR10][R28.64] ;  /* 0x0000000a1c187981 */ /* 0x000ea8000c1e9900 */
[----:B------:R-:W2:Y:S01]  /*0c40*/  LDG.E.CONSTANT R25, desc[UR10][R96.64+0x4] ;  /* 0x0000040a60197981 */ /* 0x000ea2000c1e9900 */
[----:B0-----:R-:W-:-:S03]  /*0c50*/  IMAD.WIDE.U32 R30, R6, 0x4, R98 ;  /* 0x00000004061e7825 */ /* 0x001fc600078e0062 */
[----:B------:R-:W3:Y:S04]  /*0c60*/  LDG.E.CONSTANT R29, desc[UR10][R100.64] ;  /* 0x0000000a641d7981 */ /* 0x000ee8000c1e9900 */
[----:B------:R-:W3:Y:S01]  /*0c70*/  LDG.E.CONSTANT R28, desc[UR10][R30.64] ;  /* 0x0000000a1e1c7981 */ /* 0x000ee2000c1e9900 */
[----:B------:R-:W0:Y:S01]  /*0c80*/  S2R R66, SR_CgaCtaId ;  /* 0x0000000000427919 */ /* 0x000e220000008800 */
[----:B------:R-:W-:-:S04]  /*0c90*/  MOV R49, 0x400 ;  /* 0x0000040000317802 */ /* 0x000fc80000000f00 */
[----:B0-----:R-:W-:Y:S02]  /*0ca0*/  LEA R66, R66, R49, 0x18 ;  /* 0x0000003142427211 */ /* 0x001fe400078ec0ff */
[----:B------:R-:W0:Y:S01]  /*0cb0*/  S2R R49, SR_TID.X ;  /* 0x0000000000317919 */ /* 0x000e220000002100 */
[----:B------:R-:W-:Y:S02]  /*0cc0*/  BSSY.RECONVERGENT B2, `(.L_x_3) ;  /* 0x0000034000027945 */ /* 0x000fe40003800200 */
[C---:B0-----:R-:W-:Y:S01]  /*0cd0*/  IMAD R50, R49.reuse, 0x60, R66 ;  /* 0x0000006031327824 */ /* 0x041fe200078e0242 */
[----:B------:R-:W-:-:S04]  /*0ce0*/  ISETP.NE.AND P1, PT, R49, 0x6, PT ;  /* 0x000000063100780c */ /* 0x000fc80003f25270 */
[----:B--2---:R0:W-:Y:S04]  /*0cf0*/  STS.128 [R50], R24 ;  /* 0x0000001832007388 */ /* 0x0041e80000000c00 */
[----:B---3--:R0:W-:Y:S05]  /*0d00*/  STS.64 [R50+0x10], R28 ;  /* 0x0000101c32007388 */ /* 0x0081ea0000000a00 */
[----:B------:R-:W-:Y:S05]  /*0d10*/  @!P1 BRA `(.L_x_4) ;  /* 0x0000000000b89947 */ /* 0x000fea0003800000 */
[----:B------:R-:W-:Y:S01]  /*0d20*/  IADD3 R104, P1, PT, R46, UR12, RZ ;  /* 0x0000000c2e687c10 */ /* 0x000fe2000ff3e0ff */
[--C-:B------:R-:W-:Y:S01]  /*0d30*/  IMAD.WIDE.U32 R30, R4, 0x4, R98.reuse ;  /* 0x00000004041e7825 */ /* 0x100fe200078e0062 */
[----:B0-----:R-:W2:Y:S02]  /*0d40*/  LDG.E.CONSTANT R26, desc[UR10][R96.64+0x3c00] ;  /* 0x003c000a601a7981 */ /* 0x001ea4000c1e9900 */
[----:B------:R-:W-:Y:S02]  /*0d50*/  IADD3.X R105, PT, PT, R83, UR13, RZ, P1, !PT ;  /* 0x0000000d53697c10 */ /* 0x000fe40008ffe4ff */
[----:B------:R-:W3:Y:S04]  /*0d60*/  LDG.E.CONSTANT R28, desc[UR10][R30.64] ;  /* 0x0000000a1e1c7981 */ /* 0x000ee8000c1e9900 */
[----:B------:R0:W3:Y:S01]  /*0d70*/  LDG.E.CONSTANT R29, desc[UR10][R104.64] ;  /* 0x0000000a681d7981 */ /* 0x0000e2000c1e9900 */
[----:B------:R-:W-:Y:S01]  /*0d80*/  IADD3 R102, P1, PT, R45, UR12, RZ ;  /* 0x0000000c2d667c10 */ /* 0x000fe2000ff3e0ff */
[----:B------:R-:W-:-:S02]  /*0d90*/  IMAD.WIDE.U32 R100, R3, 0x4, R98 ;  /* 0x0000000403647825 */ /* 0x000fc400078e0062 */
[----:B------:R-:W2:Y:S01]  /*0da0*/  LDG.E.CONSTANT R27, desc[UR10][R96.64+0x3c04] ;  /* 0x003c040a601b7981 */ /* 0x000ea2000c1e9900 */
[----:B------:R-:W-:-:S03]  /*0db0*/  IADD3.X R103, PT, PT, R85, UR13, RZ, P1, !PT ;  /* 0x0000000d55677c10 */ /* 0x000fc60008ffe4ff */
[----:B------:R1:W2:Y:S01]  /*0dc0*/  LDG.E.CONSTANT R24, desc[UR10][R100.64] ;  /* 0x0000000a64187981 */ /* 0x0002a2000c1e9900 */
[----:B0-----:R-:W-:-:S03]  /*0dd0*/  IADD3 R104, P1, PT, R44, UR12, RZ ;  /* 0x0000000c2c687c10 */ /* 0x001fc6000ff3e0ff */
[----:B------:R0:W2:Y:S01]  /*0de0*/  LDG.E.CONSTANT R25, desc[UR10][R102.64] ;  /* 0x0000000a66197981 */ /* 0x0000a2000c1e9900 */
[----:B------:R-:W-:Y:S02]  /*0df0*/  IADD3.X R105, PT, PT, R87, UR13, RZ, P1, !PT ;  /* 0x0000000d57697c10 */ /* 0x000fe40008ffe4ff */
[----:B------:R-:W-:Y:S01]  /*0e00*/  IADD3 R108, P1, PT, R42, UR12, RZ ;  /* 0x0000000c2a6c7c10 */ /* 0x000fe2000ff3e0ff */
[----:B-1----:R-:W-:-:S03]  /*0e10*/  IMAD.WIDE.U32 R100, R7, 0x4, R98 ;  /* 0x0000000407647825 */ /* 0x002fc600078e0062 */
[----:B------:R-:W-:Y:S01]  /*0e20*/  IADD3.X R109, PT, PT, R89, UR13, RZ, P1, !PT ;  /* 0x0000000d596d7c10 */ /* 0x000fe20008ffe4ff */
[----:B0-----:R-:W-:Y:S01]  /*0e30*/  IMAD.WIDE.U32 R102, R10, 0x4, R98 ;  /* 0x000000040a667825 */ /* 0x001fe200078e0062 */
[----:B------:R0:W4:Y:S04]  /*0e40*/  LDG.E.CONSTANT R30, desc[UR10][R100.64] ;  /* 0x0000000a641e7981 */ /* 0x000128000c1e9900 */
[----:B------:R-:W4:Y:S04]  /*0e50*/  LDG.E.CONSTANT R31, desc[UR10][R108.64] ;  /* 0x0000000a6c1f7981 */ /* 0x000f28000c1e9900 */
[----:B---3--:R1:W-:Y:S04]  /*0e60*/  STS.64 [R50+0x18], R28 ;  /* 0x0000181c32007388 */ /* 0x0083e80000000a00 */
[----:B-1----:R-:W4:Y:S04]  /*0e70*/  LDG.E.CONSTANT R29, desc[UR10][R104.64] ;  /* 0x0000000a681d7981 */ /* 0x002f28000c1e9900 */
[----:B------:R1:W4:Y:S01]  /*0e80*/  LDG.E.CONSTANT R28, desc[UR10][R102.64] ;  /* 0x0000000a661c7981 */ /* 0x000322000c1e9900 */
[----:B------:R-:W-:-:S03]  /*0e90*/  IADD3 R106, P1, PT, R40, UR12, RZ ;  /* 0x0000000c286a7c10 */ /* 0x000fc6000ff3e0ff */
[----:B--2---:R2:W-:Y:S01]  /*0ea0*/  STS.128 [R50+0x20], R24 ;  /* 0x0000201832007388 */ /* 0x0045e20000000c00 */
[----:B------:R-:W-:Y:S01]  /*0eb0*/  IADD3.X R107, PT, PT, R91, UR13, RZ, P1, !PT ;  /* 0x0000000d5b6b7c10 */ /* 0x000fe20008ffe4ff */
[----:B0-----:R-:W-:-:S04]  /*0ec0*/  IMAD.WIDE.U32 R100, R2, 0x4, R98 ;  /* 0x0000000402647825 */ /* 0x001fc800078e0062 */
[--C-:B-1----:R-:W-:Y:S01]  /*0ed0*/  IMAD.WIDE.U32 R102, R5, 0x4, R98.reuse ;  /* 0x0000000405667825 */ /* 0x102fe200078e0062 */
[----:B--2---:R-:W-:Y:S01]  /*0ee0*/  LOP3.LUT R24, R92, 0x4, RZ, 0xfc, !PT ;  /* 0x000000045c187812 */ /* 0x004fe200078efcff */
[----:B------:R0:W2:Y:S03]  /*0ef0*/  LDG.E.CONSTANT R25, desc[UR10][R106.64] ;  /* 0x0000000a6a197981 */ /* 0x0000a6000c1e9900 */
[----:B------:R-:W-:Y:S01]  /*0f00*/  IADD3 R104, P1, PT, R24, UR12, RZ ;  /* 0x0000000c18687c10 */ /* 0x000fe2000ff3e0ff */
[----:B------:R-:W2:Y:S03]  /*0f10*/  LDG.E.CONSTANT R26, desc[UR10][R100.64] ;  /* 0x0000000a641a7981 */ /* 0x000ea6000c1e9900 */
[----:B------:R-:W-:Y:S01]  /*0f20*/  IADD3.X R105, PT, PT, R93, UR13, RZ, P1, !PT ;  /* 0x0000000d5d697c10 */ /* 0x000fe20008ffe4ff */
[----:B------:R-:W2:Y:S01]  /*0f30*/  LDG.E.CONSTANT R24, desc[UR10][R102.64] ;  /* 0x0000000a66187981 */ /* 0x000ea2000c1e9900 */
[----:B0-----:R-:W-:-:S03]  /*0f40*/  IMAD.WIDE.U32 R106, R8, 0x4, R98 ;  /* 0x00000004086a7825 */ /* 0x001fc600078e0062 */
[----:B------:R-:W2:Y:S04]  /*0f50*/  LDG.E.CONSTANT R27, desc[UR10][R104.64] ;  /* 0x0000000a681b7981 */ /* 0x000ea8000c1e9900 */
[----:B----4-:R0:W-:Y:S02]  /*0f60*/  STS.128 [R50+0x30], R28 ;  /* 0x0000301c32007388 */ /* 0x0101e40000000c00 */
[----:B0-----:R-:W-:Y:S02]  /*0f70*/  LOP3.LUT R30, R94, 0x4, RZ, 0xfc, !PT ;  /* 0x000000045e1e7812 */ /* 0x001fe400078efcff */
[----:B------:R-:W3:Y:S02]  /*0f80*/  LDG.E.CONSTANT R28, desc[UR10][R96.64+0x7800] ;  /* 0x0078000a601c7981 */ /* 0x000ee4000c1e9900 */
[----:B------:R-:W-:-:S02]  /*0f90*/  IADD3 R98, P1, PT, R30, UR12, RZ ;  /* 0x0000000c1e627c10 */ /* 0x000fc4000ff3e0ff */
[----:B------:R-:W3:Y:S02]  /*0fa0*/  LDG.E.CONSTANT R29, desc[UR10][R96.64+0x7804] ;  /* 0x0078040a601d7981 */ /* 0x000ee4000c1e9900 */
[----:B------:R-:W-:Y:S02]  /*0fb0*/  IADD3.X R99, PT, PT, R95, UR13, RZ, P1, !PT ;  /* 0x0000000d5f637c10 */ /* 0x000fe40008ffe4ff */
[----:B------:R-:W3:Y:S04]  /*0fc0*/  LDG.E.CONSTANT R30, desc[UR10][R106.64] ;  /* 0x0000000a6a1e7981 */ /* 0x000ee8000c1e9900 */
[----:B------:R-:W3:Y:S04]  /*0fd0*/  LDG.E.CONSTANT R31, desc[UR10][R98.64] ;  /* 0x0000000a621f7981 */ /* 0x000ee8000c1e9900 */
[----:B--2---:R1:W-:Y:S04]  /*0fe0*/  STS.128 [R50+0x40], R24 ;  /* 0x0000401832007388 */ /* 0x0043e80000000c00 */
[----:B---3--:R1:W-:Y:S02]  /*0ff0*/  STS.128 [R50+0x50], R28 ;  /* 0x0000501c32007388 */ /* 0x0083e40000000c00 */
.L_x_4:
[----:B------:R-:W-:Y:S05]  /*1000*/  BSYNC.RECONVERGENT B2 ;  /* 0x0000000000027941 */ /* 0x000fea0003800200 */
.L_x_3:
[----:B------:R-:W-:Y:S05]  /*1010*/  BRA `(.L_x_5) ;  /* 0x0000000000107947 */ /* 0x000fea0003800000 */
.L_x_2:
[----:B------:R-:W0:Y:S02]  /*1020*/  S2R R49, SR_TID.X ;  /* 0x0000000000317919 */ /* 0x000e240000002100 */
[----:B0-----:R-:W-:-:S13]  /*1030*/  ISETP.GT.U32.AND P1, PT, R49, 0x1f, PT ;  /* 0x0000001f3100780c */ /* 0x001fda0003f24070 */
[----:B------:R-:W-:Y:S05]  /*1040*/  @P1 BREAK.RELIABLE B1 ;  /* 0x0000000000011942 */ /* 0x000fea0003800100 */
[----:B------:R-:W-:Y:S05]  /*1050*/  @P1 BRA `(.L_x_6) ;  /* 0x0000000000301947 */ /* 0x000fea0003800000 */
.L_x_5:
[----:B------:R-:W-:Y:S05]  /*1060*/  BSYNC.RELIABLE B1 ;  /* 0x0000000000017941 */ /* 0x000fea0003800100 */
.L_x_1:
[----:B01----:R-:W2:Y:S04]  /*1070*/  LDG.E.CONSTANT R24, desc[UR10][R12.64] ;  /* 0x0000000a0c187981 */ /* 0x003ea8000c1e9900 */
[----:B------:R-:W2:Y:S04]  /*1080*/  LDG.E.CONSTANT R25, desc[UR10][R18.64] ;  /* 0x0000000a12197981 */ /* 0x000ea8000c1e9900 */
[----:B------:R-:W3:Y:S04]  /*1090*/  LDG.E.CONSTANT R26, desc[UR10][R16.64] ;  /* 0x0000000a101a7981 */ /* 0x000ee8000c1e9900 */
[----:B------:R-:W3:Y:S01]  /*10a0*/  LDG.E.CONSTANT R27, desc[UR10][R14.64] ;  /* 0x0000000a0e1b7981 */ /* 0x000ee2000c1e9900 */
[----:B------:R-:W0:Y:S01]  /*10b0*/  S2UR UR7, SR_CgaCtaId ;  /* 0x00000000000779c3 */ /* 0x000e220000008800 */
[----:B------:R-:W-:-:S02]  /*10c0*/  UMOV UR6, 0x400 ;  /* 0x0000040000067882 */ /* 0x000fc40000000000 */
[----:B------:R-:W-:-:S04]  /*10d0*/  UIADD3 UR6, UPT, UPT, UR6, 0x258, URZ ;  /* 0x0000025806067890 */ /* 0x000fc8000fffe0ff */
[----:B0-----:R-:W-:-:S06]  /*10e0*/  ULEA UR6, UR7, UR6, 0x18 ;  /* 0x0000000607067291 */ /* 0x001fcc000f8ec0ff */
[----:B------:R-:W-:-:S05]  /*10f0*/  LEA R28, R49, UR6, 0x4 ;  /* 0x00000006311c7c11 */ /* 0x000fca000f8e20ff */
[----:B--2---:R0:W-:Y:S04]  /*1100*/  STS.64 [R28], R24 ;  /* 0x000000181c007388 */ /* 0x0041e80000000a00 */
[----:B---3--:R0:W-:Y:S02]  /*1110*/  STS.64 [R28+0x8], R26 ;  /* 0x0000081a1c007388 */ /* 0x0081e40000000a00 */
.L_x_6:
[----:B------:R-:W-:Y:S05]  /*1120*/  BSYNC.RECONVERGENT B0 ;  /* 0x0000000000007941 */ /* 0x000fea0003800200 */
.L_x_0:
[----:B------:R-:W-:Y:S05]  /*1130*/  WARPSYNC.ALL ;  /* 0x0000000000007948 */ /* 0x000fea0003800000 */
[----:B------:R-:W-:Y:S01]  /*1140*/  BAR.SYNC.DEFER_BLOCKING 0x0 ;  /* 0x0000000000007b1d */ /* 0x000fe20000010000 */
[----:B------:R-:W-:Y:S01]  /*1150*/  UIADD3 UR12, UP0, UPT, UR12, 0x8, URZ ;  /* 0x000000080c0c7890 */ /* 0x000fe2000ff1e0ff */
[----:B------:R-:W-:Y:S01]  /*1160*/  IADD3 R18, P3, PT, R18, 0x2000, RZ ;  /* 0x0000200012127810 */ /* 0x000fe20007f7e0ff */
[----:B------:R-:W-:Y:S01]  /*1170*/  UIADD3 UR4, UPT, UPT, UR4, 0x1, URZ ;  /* 0x0000000104047890 */ /* 0x000fe2000fffe0ff */
[----:B------:R-:W-:Y:S01]  /*1180*/  IADD3 R14, P1, PT, R14, 0x2000, RZ ;  /* 0x000020000e0e7810 */ /* 0x000fe20007f3e0ff */
[----:B------:R-:W-:Y:S01]  /*1190*/  UIADD3.X UR13, UPT, UPT, URZ, UR13, URZ, UP0, !UPT ;  /* 0x0000000dff0d7290 */ /* 0x000fe200087fe4ff */
[----:B------:R-:W-:Y:S01]  /*11a0*/  IADD3 R16, P2, PT, R16, 0x2000, RZ ;  /* 0x0000200010107810 */ /* 0x000fe20007f5e0ff */
[----:B------:R-:W-:Y:S01]  /*11b0*/  UISETP.NE.AND UP0, UPT, UR4, 0x80, UPT ;  /* 0x000000800400788c */ /* 0x000fe2000bf05270 */
[----:B------:R-:W-:Y:S01]  /*11c0*/  IADD3 R12, P4, PT, R12, 0x2000, RZ ;  /* 0x000020000c0c7810 */ /* 0x000fe20007f9e0ff */
[----:B------:R-:W-:Y:S01]  /*11d0*/  IMAD.X R19, RZ, RZ, R19, P3 ;  /* 0x000000ffff137224 */ /* 0x000fe200018e0613 */
[----:B------:R-:W-:-:S02]  /*11e0*/  IADD3.X R15, PT, PT, RZ, R15, RZ, P1, !PT ;  /* 0x0000000fff0f7210 */ /* 0x000fc40000ffe4ff */
[----:B------:R-:W-:Y:S02]  /*11f0*/  IADD3.X R17, PT, PT, RZ, R17, RZ, P2, !PT ;  /* 0x00000011ff117210 */ /* 0x000fe400017fe4ff */
[----:B------:R-:W-:Y:S01]  /*1200*/  IADD3.X R13, PT, PT, RZ, R13, RZ, P4, !PT ;  /* 0x0000000dff0d7210 */ /* 0x000fe200027fe4ff */
[----:B0-----:R-:W-:Y:S04]  /*1210*/  LDS.64 R26, [R36+UR8] ;  /* 0x00000008241a7984 */ /* 0x001fe80008000a00 */
[----:B------:R-:W0:Y:S04]  /*1220*/  LDS.64 R50, [R38+UR5+0x80] ;  /* 0x0000800526327984 */ /* 0x000e280008000a00 */
[----:B------:R-:W1:Y:S04]  /*1230*/  LDS.64 R24, [R38+UR5+0xc0] ;  /* 0x0000c00526187984 */ /* 0x000e680008000a00 */
[----:B------:R-:W2:Y:S04]  /*1240*/  LDS.64 R28, [R38+UR5] ;  /* 0x00000005261c7984 */ /* 0x000ea80008000a00 */
[----:B------:R-:W3:Y:S01]  /*1250*/  LDS.64 R30, [R38+UR5+0x40] ;  /* 0x00004005261e7984 */ /* 0x000ee20008000a00 */
[C---:B0-----:R-:W-:Y:S01]  /*1260*/  FFMA R67, R26.reuse, R50, R67 ;  /* 0x000000321a437223 */ /* 0x041fe20000000043 */
[----:B------:R-:W-:-:S02]  /*1270*/  FFMA R60, R26, R51, R60 ;  /* 0x000000331a3c7223 */ /* 0x000fc4000000003c */
[----:B------:R-:W0:Y:S01]  /*1280*/  LDS.64 R50, [R38+UR5+0x48] ;  /* 0x0000480526327984 */ /* 0x000e220008000a00 */
[C---:B-1----:R-:W-:Y:S01]  /*1290*/  FFMA R69, R26.reuse, R24, R69 ;  /* 0x000000181a457223 */ /* 0x042fe20000000045 */
[C---:B------:R-:W-:Y:S02]  /*12a0*/  FFMA R102, R26.reuse, R25, R61 ;  /* 0x000000191a667223 */ /* 0x040fe4000000003d */
[----:B------:R-:W1:Y:S01]  /*12b0*/  LDS.64 R24, [R38+UR5+0xc8] ;  /* 0x0000c80526187984 */ /* 0x000e620008000a00 */
[C---:B--2---:R-:W-:Y:S01]  /*12c0*/  FFMA R75, R26.reuse, R28, R75 ;  /* 0x0000001c1a4b7223 */ /* 0x044fe2000000004b */
[C---:B------:R-:W-:Y:S02]  /*12d0*/  FFMA R70, R26.reuse, R29, R63 ;  /* 0x0000001d1a467223 */ /* 0x040fe4000000003f */
[----:B------:R-:W2:Y:S01]  /*12e0*/  LDS.64 R28, [R38+UR5+0x88] ;  /* 0x00008805261c7984 */ /* 0x000ea20008000a00 */
[C---:B---3--:R-:W-:Y:S01]  /*12f0*/  FFMA R65, R26.reuse, R30, R65 ;  /* 0x0000001e1a417223 */ /* 0x048fe20000000041 */
[----:B------:R-:W-:-:S02]  /*1300*/  FFMA R58, R26, R31, R58 ;  /* 0x0000001f1a3a7223 */ /* 0x000fc4000000003a */
[----:B------:R-:W3:Y:S01]  /*1310*/  LDS.64 R30, [R38+UR5+0x8] ;  /* 0x00000805261e7984 */ /* 0x000ee20008000a00 */
[C---:B0-----:R-:W-:Y:S01]  /*1320*/  FFMA R57, R26.reuse, R50, R57 ;  /* 0x000000321a397223 */ /* 0x041fe20000000039 */
[C---:B------:R-:W-:Y:S02]  /*1330*/  FFMA R56, R26.reuse, R51, R56 ;  /* 0x000000331a387223 */ /* 0x040fe40000000038 */
[----:B------:R-:W0:Y:S01]  /*1340*/  LDS.64 R50, [R38+UR5+0x50] ;  /* 0x0000500526327984 */ /* 0x000e220008000a00 */
[C---:B-1----:R-:W-:Y:S01]  /*1350*/  FFMA R97, R26.reuse, R24, R21 ;  /* 0x000000181a617223 */ /* 0x042fe20000000015 */
[C---:B------:R-:W-:Y:S02]  /*1360*/  FFMA R100, R26.reuse, R25, R22 ;  /* 0x000000191a647223 */ /* 0x040fe40000000016 */
[----:B------:R-:W1:Y:S01]  /*1370*/  LDS.64 R24, [R38+UR5+0x90] ;  /* 0x0000900526187984 */ /* 0x000e620008000a00 */
[C---:B--2---:R-:W-:Y:S01]  /*1380*/  FFMA R59, R26.reuse, R28, R59 ;  /* 0x0000001c1a3b7223 */ /* 0x044fe2000000003b */
[----:B------:R-:W-:-:S02]  /*1390*/  FFMA R96, R26, R29, R33 ;  /* 0x0000001d1a607223 */ /* 0x000fc40000000021 */
[----:B------:R-:W2:Y:S01]  /*13a0*/  LDS.64 R28, [R38+UR5+0xd0] ;  /* 0x0000d005261c7984 */ /* 0x000ea20008000a00 */
[C---:B---3--:R-:W-:Y:S01]  /*13b0*/  FFMA R55, R26.reuse, R30, R55 ;  /* 0x0000001e1a377223 */ /* 0x048fe20000000037 */
[C---:B------:R-:W-:Y:S02]  /*13c0*/  FFMA R54, R26.reuse, R31, R54 ;  /* 0x0000001f1a367223 */ /* 0x040fe40000000036 */
[----:B------:R-:W3:Y:S01]  /*13d0*/  LDS.64 R30, [R38+UR5+0x10] ;  /* 0x00001005261e7984 */ /* 0x000ee20008000a00 */
[C---:B0-----:R-:W-:Y:S01]  /*13e0*/  FFMA R37, R26.reuse, R50, R37 ;  /* 0x000000321a257223 */ /* 0x041fe20000000025 */
[C---:B------:R-:W-:Y:S01]  /*13f0*/  FFMA R50, R26.reuse, R51, R35 ;  /* 0x000000331a327223 */ /* 0x040fe20000000023 */
[C---:B-1----:R-:W-:Y:S01]  /*1400*/  FFMA R51, R26.reuse, R24, R23 ;  /* 0x000000181a337223 */ /* 0x042fe20000000017 */
[C---:B------:R-:W-:Y:S01]  /*1410*/  FFMA R74, R26.reuse, R25, R32 ;  /* 0x000000191a4a7223 */ /* 0x040fe20000000020 */
[----:B------:R-:W0:Y:S01]  /*1420*/  LDS.64 R22, [R38+UR5+0x98] ;  /* 0x0000980526167984 */ /* 0x000e220008000a00 */
[C---:B--2---:R-:W-:Y:S01]  /*1430*/  FFMA R98, R26.reuse, R29, R20 ;  /* 0x0000001d1a627223 */ /* 0x044fe20000000014 */
[----:B------:R-:W-:-:S02]  /*1440*/  FFMA R11, R26, R28, R11 ;  /* 0x0000001c1a0b7223 */ /* 0x000fc4000000000b */
[----:B------:R-:W1:Y:S01]  /*1450*/  LDS.64 R24, [R38+UR5+0xd8] ;  /* 0x0000d80526187984 */ /* 0x000e620008000a00 */
[C---:B---3--:R-:W-:Y:S01]  /*1460*/  FFMA R43, R26.reuse, R30, R43 ;  /* 0x0000001e1a2b7223 */ /* 0x048fe2000000002b */
[C---:B------:R-:W-:Y:S02]  /*1470*/  FFMA R68, R26.reuse, R31, R34 ;  /* 0x0000001f1a447223 */ /* 0x040fe40000000022 */
[----:B------:R-:W2:Y:S04]  /*1480*/  LDS.64 R20, [R38+UR5+0x58] ;  /* 0x0000580526147984 */ /* 0x000ea80008000a00 */
[----:B------:R-:W3:Y:S04]  /*1490*/  LDS.64 R30, [R38+UR5+0x18] ;  /* 0x00001805261e7984 */ /* 0x000ee80008000a00 */
[----:B------:R-:W4:Y:S04]  /*14a0*/  LDS.64 R34, [R38+UR5+0x110] ;  /* 0x0001100526227984 */ /* 0x000f280008000a00 */
[----:B------:R-:W5:Y:S04]  /*14b0*/  LDS.64 R32, [R38+UR5+0x188] ;  /* 0x0001880526207984 */ /* 0x000f680008000a00 */
[----:B------:R-:W5:Y:S01]  /*14c0*/  LDS.64 R28, [R38+UR5+0x190] ;  /* 0x00019005261c7984 */ /* 0x000f620008000a00 */
        /* <DEDUP_REMOVED lines=12> */
[----:B----4-:R-:W-:Y:S01]  /*1590*/  FFMA R43, R34, R27, R43 ;  /* 0x0000001b222b7223 */ /* 0x010fe2000000002b */
[C---:B------:R-:W-:Y:S02]  /*15a0*/  FFMA R34, R27.reuse, R35, R68 ;  /* 0x000000231b227223 */ /* 0x040fe40000000044 */
[----:B------:R-:W4:Y:S01]  /*15b0*/  LDS.64 R62, [R38+UR5+0x100] ;  /* 0x00010005263e7984 */ /* 0x000f220008000a00 */
[----:B-----5:R-:W-:Y:S01]  /*15c0*/  FFMA R59, R32, R27, R59 ;  /* 0x0000001b203b7223 */ /* 0x020fe2000000003b */
[C---:B------:R-:W-:Y:S01]  /*15d0*/  FFMA R33, R27.reuse, R33, R96 ;  /* 0x000000211b217223 */ /* 0x040fe20000000060 */
[C---:B------:R-:W-:Y:S01]  /*15e0*/  FFMA R32, R27.reuse, R29, R74 ;  /* 0x0000001d1b207223 */ /* 0x040fe2000000004a */
[----:B0-----:R-:W-:Y:S01]  /*15f0*/  FFMA R67, R22, R27, R67 ;  /* 0x0000001b16437223 */ /* 0x001fe20000000043 */
[C---:B------:R-:W-:Y:S02]  /*1600*/  FFMA R60, R27.reuse, R23, R60 ;  /* 0x000000171b3c7223 */ /* 0x040fe4000000003c */
[----:B------:R-:W-:Y:S01]  /*1610*/  LDS.64 R22, [R38+UR5+0x1c8] ;  /* 0x0001c80526167984 */ /* 0x000fe20008000a00 */
[----:B-1----:R-:W-:Y:S01]  /*1620*/  FFMA R65, R24, R27, R65 ;  /* 0x0000001b18417223 */ /* 0x002fe20000000041 */
[----:B------:R-:W-:-:S02]  /*1630*/  FFMA R58, R27, R25, R58 ;  /* 0x000000191b3a7223 */ /* 0x000fc4000000003a */
[----:B------:R-:W0:Y:S01]  /*1640*/  LDS.64 R24, [R38+UR5+0x108] ;  /* 0x0001080526187984 */ /* 0x000e220008000a00 */
[----:B--2---:R-:W-:Y:S01]  /*1650*/  FFMA R69, R20, R27, R69 ;  /* 0x0000001b14457223 */ /* 0x004fe20000000045 */
[C---:B------:R-:W-:Y:S02]  /*1660*/  FFMA R61, R27.reuse, R21, R102 ;  /* 0x000000151b3d7223 */ /* 0x040fe40000000066 */
[----:B------:R-:W1:Y:S01]  /*1670*/  LDS.64 R20, [R38+UR5+0x148] ;  /* 0x0001480526147984 */ /* 0x000e620008000a00 */
[----:B---3--:R-:W-:Y:S01]  /*1680*/  FFMA R37, R30, R27, R37 ;  /* 0x0000001b1e257223 */ /* 0x008fe20000000025 */
[C---:B------:R-:W-:Y:S02]  /*1690*/  FFMA R35, R27.reuse, R31, R50 ;  /* 0x0000001f1b237223 */ /* 0x040fe40000000032 */
[----:B------:R-:W2:Y:S01]  /*16a0*/  LDS.64 R30, [R38+UR5+0x158] ;  /* 0x00015805261e7984 */ /* 0x000ea20008000a00 */
[----:B----4-:R-:W-:Y:S01]  /*16b0*/  FFMA R75, R62, R27, R75 ;  /* 0x0000001b3e4b7223 */ /* 0x010fe2000000004b */
[C---:B------:R-:W-:Y:S01]  /*16c0*/  FFMA R63, R27.reuse, R63, R70 ;  /* 0x0000003f1b3f7223 */ /* 0x040fe20000000046 */
[----:B0-----:R-:W-:Y:S01]  /*16d0*/  FFMA R55, R24, R27, R55 ;  /* 0x0000001b18377223 */ /* 0x001fe20000000037 */
[----:B------:R-:W-:-:S02]  /*16e0*/  FFMA R54, R27, R25, R54 ;  /* 0x000000191b367223 */ /* 0x000fc40000000036 */
[----:B------:R-:W0:Y:S01]  /*16f0*/  LDS.64 R24, [R38+UR5+0x1d0] ;  /* 0x0001d00526187984 */ /* 0x000e220008000a00 */
[C---:B-1----:R-:W-:Y:S01]  /*1700*/  FFMA R56, R27.reuse, R21, R56 ;  /* 0x000000151b387223 */ /* 0x042fe20000000038 */
[-C--:B------:R-:W-:Y:S01]  /*1710*/  FFMA R21, R22, R27.reuse, R97 ;  /* 0x0000001b16157223 */ /* 0x080fe20000000061 */
[----:B------:R-:W-:Y:S01]  /*1720*/  FFMA R57, R20, R27, R57 ;  /* 0x0000001b14397223 */ /* 0x000fe20000000039 */
[C---:B------:R-:W-:Y:S01]  /*1730*/  FFMA R22, R27.reuse, R23, R100 ;  /* 0x000000171b167223 */ /* 0x040fe20000000064 */
[-C--:B------:R-:W-:Y:S01]  /*1740*/  FFMA R23, R28, R27.reuse, R51 ;  /* 0x0000001b1c177223 */ /* 0x080fe20000000033 */
[----:B--2---:R-:W-:Y:S01]  /*1750*/  FFMA R53, R30, R27, R53 ;  /* 0x0000001b1e357223 */ /* 0x004fe20000000035 */
[----:B------:R-:W1:Y:S01]  /*1760*/  LDS.64 R50, [R38+UR5+0x118] ;  /* 0x0001180526327984 */ /* 0x000e620008000a00 */
[----:B------:R-:W-:-:S03]  /*1770*/  FFMA R52, R27, R31, R52 ;  /* 0x0000001f1b347223 */ /* 0x000fc60000000034 */
[----:B------:R-:W2:Y:S01]  /*1780*/  LDS.64 R28, [R38+UR5+0x1d8] ;  /* 0x0001d805261c7984 */ /* 0x000ea20008000a00 */
[----:B0-----:R-:W-:Y:S01]  /*1790*/  FFMA R11, R24, R27, R11 ;  /* 0x0000001b180b7223 */ /* 0x001fe2000000000b */
[C---:B------:R-:W-:Y:S02]  /*17a0*/  FFMA R20, R27.reuse, R25, R98 ;  /* 0x000000191b147223 */ /* 0x040fe40000000062 */
[----:B------:R-:W0:Y:S01]  /*17b0*/  LDS.64 R24, [R38+UR5+0x198] ;  /* 0x0001980526187984 */ /* 0x000e220008000a00 */
[----:B-1----:R-:W-:Y:S01]  /*17c0*/  FFMA R41, R50, R27, R41 ;  /* 0x0000001b32297223 */ /* 0x002fe20000000029 */
[C---:B------:R-:W-:Y:S01]  /*17d0*/  FFMA R39, R27.reuse, R51, R66 ;  /* 0x000000331b277223 */ /* 0x040fe20000000042 */
[----:B--2---:R-:W-:Y:S01]  /*17e0*/  FFMA R73, R28, R27, R73 ;  /* 0x0000001b1c497223 */ /* 0x004fe20000000049 */
[C---:B------:R-:W-:Y:S01]  /*17f0*/  FFMA R64, R27.reuse, R29, R64 ;  /* 0x0000001d1b407223 */ /* 0x040fe20000000040 */
[----:B0-----:R-:W-:Y:S01]  /*1800*/  FFMA R71, R24, R27, R71 ;  /* 0x0000001b18477223 */ /* 0x001fe20000000047 */
[----:B------:R-:W-:Y:S01]  /*1810*/  FFMA R62, R27, R25, R72 ;  /* 0x000000191b3e7223 */ /* 0x000fe20000000048 */
[----:B------:R-:W-:Y:S06]  /*1820*/  BRA.U UP0, `(.L_x_7) ;  /* 0xfffffff100c07547 */ /* 0x000fec000b83ffff */
[----:B------:R-:W0:Y:S01]  /*1830*/  S2R R6, SR_CTAID.X ;  /* 0x0000000000067919 */ /* 0x000e220000002500 */
[----:B------:R-:W1:Y:S01]  /*1840*/  LDC.64 R2, c[0x0][0x398] ;  /* 0x0000e600ff027b82 */ /* 0x000e620000000a00 */
[----:B------:R-:W2:Y:S01]  /*1850*/  S2R R4, SR_TID.X ;  /* 0x0000000000047919 */ /* 0x000ea20000002100 */
[----:B0-----:R-:W-:Y:S02]  /*1860*/  SHF.L.U32 R0, R6, 0x6, RZ ;  /* 0x0000000606007819 */ /* 0x001fe400000006ff */
[----:B--2---:R-:W-:Y:S02]  /*1870*/  SHF.L.U32 R5, R4, 0x3, RZ ;  /* 0x0000000304057819 */ /* 0x004fe400000006ff */
[----:B------:R-:W-:-:S04]  /*1880*/  LOP3.LUT R0, R0, 0x3c0, RZ, 0xc0, !PT ;  /* 0x000003c000007812 */ /* 0x000fc800078ec0ff */
[----:B------:R-:W-:-:S05]  /*1890*/  LOP3.LUT R5, R0, 0x8, R5, 0xf8, !PT ;  /* 0x0000000800057812 */ /* 0x000fca00078ef805 */
[----:B-1----:R-:W-:-:S05]  /*18a0*/  IMAD.WIDE.U32 R2, R5, 0x4, R2 ;  /* 0x0000000405027825 */ /* 0x002fca00078e0002 */
[----:B------:R-:W2:Y:S04]  /*18b0*/  LDG.E.CONSTANT R36, desc[UR10][R2.64+0x80] ;  /* 0x0000800a02247981 */ /* 0x000ea8000c1e9900 */
[----:B------:R-:W3:Y:S04]  /*18c0*/  LDG.E.CONSTANT R30, desc[UR10][R2.64+0xc0] ;  /* 0x0000c00a021e7981 */ /* 0x000ee8000c1e9900 */
[----:B------:R-:W4:Y:S04]  /*18d0*/  LDG.E.CONSTANT R28, desc[UR10][R2.64+0x4] ;  /* 0x0000040a021c7981 */ /* 0x000f28000c1e9900 */
[----:B------:R-:W5:Y:S04]  /*18e0*/  LDG.E.CONSTANT R19, desc[UR10][R2.64+0x44] ;  /* 0x0000440a02137981 */ /* 0x000f68000c1e9900 */
[----:B------:R-:W5:Y:S04]  /*18f0*/  LDG.E.CONSTANT R16, desc[UR10][R2.64] ;  /* 0x0000000a02107981 */ /* 0x000f68000c1e9900 */
[----:B------:R-:W5:Y:S04]  /*1900*/  LDG.E.CONSTANT R24, desc[UR10][R2.64+0x40] ;  /* 0x0000400a02187981 */ /* 0x000f68000c1e9900 */
[----:B------:R-:W5:Y:S04]  /*1910*/  LDG.E.CONSTANT R25, desc[UR10][R2.64+0x84] ;  /* 0x0000840a02197981 */ /* 0x000f68000c1e9900 */
[----:B------:R-:W5:Y:S04]  /*1920*/  LDG.E.CONSTANT R26, desc[UR10][R2.64+0xc4] ;  /* 0x0000c40a021a7981 */ /* 0x000f68000c1e9900 */
[----:B------:R-:W5:Y:S01]  /*1930*/  LDG.E.CONSTANT R18, desc[UR10][R2.64+0x8] ;  /* 0x0000080a02127981 */ /* 0x000f62000c1e9900 */
[----:B------:R-:W-:-:S03]  /*1940*/  LOP3.LUT R0, R49, 0xffff, RZ, 0xc0, !PT ;  /* 0x0000ffff31007812 */ /* 0x000fc600078ec0ff */
[----:B------:R-:W5:Y:S02]  /*1950*/  LDG.E.CONSTANT R9, desc[UR10][R2.64+0x94] ;  /* 0x0000940a02097981 */ /* 0x000f64000c1e9900 */
[----:B------:R-:W-:Y:S02]  /*1960*/  IMAD R0, R0, 0x199a, RZ ;  /* 0x0000199a00007824 */ /* 0x000fe400078e02ff */
[----:B------:R-:W5:Y:S03]  /*1970*/  LDG.E.CONSTANT R47, desc[UR10][R2.64+0xc] ;  /* 0x00000c0a022f7981 */ /* 0x000f66000c1e9900 */
[----:B------:R-:W-:Y:S01]  /*1980*/  SHF.R.U32.HI R0, RZ, 0x10, R0 ;  /* 0x00000010ff007819 */ /* 0x000fe20000011600 */
[----:B------:R-:W5:Y:S03]  /*1990*/  LDG.E.CONSTANT R14, desc[UR10][R2.64+0x8c] ;  /* 0x00008c0a020e7981 */ /* 0x000f66000c1e9900 */
[----:B------:R-:W-:Y:S01]  /*19a0*/  PRMT R4, R0, 0x9910, RZ ;  /* 0x0000991000047816 */ /* 0x000fe200000000ff */
[----:B------:R-:W5:Y:S04]  /*19b0*/  LDG.E.CONSTANT R66, desc[UR10][R2.64+0x88] ;  /* 0x0000880a02427981 */ /* 0x000f68000c1e9900 */
[----:B------:R-:W-:Y:S01]  /*19c0*/  IMAD R4, R4, 0xa, RZ ;  /* 0x0000000a04047824 */ /* 0x000fe200078e02ff */
[----:B------:R-:W5:Y:S04]  /*19d0*/  LDG.E.CONSTANT R15, desc[UR10][R2.64+0xcc] ;  /* 0x0000cc0a020f7981 */ /* 0x000f68000c1e9900 */
[----:B------:R-:W-:Y:S01]  /*19e0*/  IADD3 R7, PT, PT, RZ, -R4, RZ ;  /* 0x80000004ff077210 */ /* 0x000fe20007ffe0ff */
[----:B------:R-:W5:Y:S01]  /*19f0*/  LDG.E.CONSTANT R13, desc[UR10][R2.64+0x14] ;  /* 0x0000140a020d7981 */ /* 0x000f62000c1e9900 */
[----:B------:R-:W-:-:S02]  /*1a00*/  SHF.R.U32.HI R4, RZ, 0x4, R6 ;  /* 0x00000004ff047819 */ /* 0x000fc40000011606 */
[----:B------:R-:W-:Y:S01]  /*1a10*/  PRMT R6, R7, 0x7710, RZ ;  /* 0x0000771007067816 */ /* 0x000fe200000000ff */
[----:B------:R-:W5:Y:S02]  /*1a20*/  LDG.E.CONSTANT R45, desc[UR10][R2.64+0xd4] ;  /* 0x0000d40a022d7981 */ /* 0x000f64000c1e9900 */
[----:B------:R-:W-:Y:S02]  /*1a30*/  IMAD R7, R4, 0x1400, R5 ;  /* 0x0000140004077824 */ /* 0x000fe400078e0205 */
[----:B------:R-:W0:Y:S01]  /*1a40*/  LDC.64 R4, c[0x0][0x3a0] ;  /* 0x0000e800ff047b82 */ /* 0x000e220000000a00 */
[----:B------:R-:W-:Y:S01]  /*1a50*/  IADD3 R49, PT, PT, R6, R49, RZ ;  /* 0x0000003106317210 */ /* 0x000fe20007ffe0ff */
[----:B------:R-:W-:Y:S01]  /*1a60*/  IMAD R0, R0, 0x3c00, R7 ;  /* 0x00003c0000007824 */ /* 0x000fe200078e0207 */
[----:B------:R-:W5:Y:S02]  /*1a70*/  LDG.E.CONSTANT R6, desc[UR10][R2.64+0xd0] ;  /* 0x0000d00a02067981 */ /* 0x000f64000c1e9900 */
[----:B------:R-:W-:-:S02]  /*1a80*/  SHF.L.U32 R49, R49, 0x9, RZ ;  /* 0x0000000931317819 */ /* 0x000fc400000006ff */
[----:B------:R-:W5:Y:S02]  /*1a90*/  LDG.E.CONSTANT R7, desc[UR10][R2.64+0x4c] ;  /* 0x00004c0a02077981 */ /* 0x000f64000c1e9900 */
[----:B------:R-:W-:Y:S02]  /*1aa0*/  LOP3.LUT R17, R49, 0x1c00, RZ, 0xc0, !PT ;  /* 0x00001c0031117812 */ /* 0x000fe400078ec0ff */
[----:B------:R-:W5:Y:S02]  /*1ab0*/  LDG.E.CONSTANT R48, desc[UR10][R2.64+0x18] ;  /* 0x0000180a02307981 */ /* 0x000f64000c1e9900 */
[----:B------:R-:W-:Y:S02]  /*1ac0*/  IADD3 R17, PT, PT, R17, R0, RZ ;  /* 0x0000000011117210 */ /* 0x000fe40007ffe0ff */
[----:B------:R-:W5:Y:S04]  /*1ad0*/  LDG.E.CONSTANT R38, desc[UR10][R2.64+0x48] ;  /* 0x0000480a02267981 */ /* 0x000f68000c1e9900 */
[----:B------:R-:W5:Y:S04]  /*1ae0*/  LDG.E.CONSTANT R50, desc[UR10][R2.64+0xc8] ;  /* 0x0000c80a02327981 */ /* 0x000f68000c1e9900 */
[----:B------:R-:W5:Y:S01]  /*1af0*/  LDG.E.CONSTANT R12, desc[UR10][R2.64+0x10] ;  /* 0x0000100a020c7981 */ /* 0x000f62000c1e9900 */
[----:B0-----:R-:W-:-:S03]  /*1b00*/  IMAD.WIDE.U32 R4, R17, 0x4, R4 ;  /* 0x0000000411047825 */ /* 0x001fc600078e0004 */
[----:B------:R-:W5:Y:S04]  /*1b10*/  LDG.E.CONSTANT R10, desc[UR10][R2.64+0x50] ;  /* 0x0000500a020a7981 */ /* 0x000f68000c1e9900 */
        /* <DEDUP_REMOVED lines=20> */
[----:B------:R0:W5:Y:S04]  /*1c60*/  LDG.E.CONSTANT R51, desc[UR10][R2.64+0xdc] ;  /* 0x0000dc0a02337981 */ /* 0x000168000c1e9900 */
[----:B------:R-:W5:Y:S04]  /*1c70*/  LDG.E.CONSTANT R88, desc[UR10][R4.64+0xc0] ;  /* 0x0000c00a04587981 */ /* 0x000f68000c1e9900 */
[----:B------:R-:W5:Y:S01]  /*1c80*/  LDG.E.CONSTANT R87, desc[UR10][R4.64+0x4] ;  /* 0x0000040a04577981 */ /* 0x000f62000c1e9900 */
[----:B0-----:R-:W0:Y:S03]  /*1c90*/  LDC.64 R2, c[0x0][0x390] ;  /* 0x0000e400ff027b82 */ /* 0x001e260000000a00 */
[----:B------:R-:W5:Y:S04]  /*1ca0*/  LDG.E.CONSTANT R90, desc[UR10][R4.64+0x44] ;  /* 0x0000440a045a7981 */ /* 0x000f68000c1e9900 */
[----:B------:R-:W5:Y:S04]  /*1cb0*/  LDG.E.CONSTANT R86, desc[UR10][R4.64+0xc4] ;  /* 0x0000c40a04567981 */ /* 0x000f68000c1e9900 */
[----:B------:R-:W5:Y:S04]  /*1cc0*/  LDG.E.CONSTANT R82, desc[UR10][R4.64+0x48] ;  /* 0x0000480a04527981 */ /* 0x000f68000c1e9900 */
[----:B------:R-:W5:Y:S04]  /*1cd0*/  LDG.E.CONSTANT R84, desc[UR10][R4.64+0xc8] ;  /* 0x0000c80a04547981 */ /* 0x000f68000c1e9900 */
[----:B------:R-:W5:Y:S04]  /*1ce0*/  LDG.E.CONSTANT R79, desc[UR10][R4.64+0x10] ;  /* 0x0000100a044f7981 */ /* 0x000f68000c1e9900 */
[----:B------:R-:W5:Y:S04]  /*1cf0*/  LDG.E.CONSTANT R76, desc[UR10][R4.64+0x50] ;  /* 0x0000500a044c7981 */ /* 0x000f68000c1e9900 */
[----:B------:R-:W5:Y:S04]  /*1d00*/  LDG.E.CONSTANT R70, desc[UR10][R4.64+0x90] ;  /* 0x0000900a04467981 */ /* 0x000f68000c1e9900 */
[----:B------:R-:W5:Y:S01]  /*1d10*/  LDG.E.CONSTANT R72, desc[UR10][R4.64+0x54] ;  /* 0x0000540a04487981 */ /* 0x000f62000c1e9900 */
[----:B--2---:R-:W-:-:S03]  /*1d20*/  FADD R36, R67, R36 ;  /* 0x0000002443247221 */ /* 0x004fc60000000000 */
[----:B------:R-:W2:Y:S01]  /*1d30*/  LDG.E.CONSTANT R67, desc[UR10][R4.64+0x94] ;  /* 0x0000940a04437981 */ /* 0x000ea2000c1e9900 */
[----:B---3--:R-:W-:-:S03]  /*1d40*/  FADD R69, R69, R30 ;  /* 0x0000001e45457221 */ /* 0x008fc60000000000 */
[----:B------:R-:W3:Y:S01]  /*1d50*/  LDG.E.CONSTANT R30, desc[UR10][R4.64+0xd4] ;  /* 0x0000d40a041e7981 */ /* 0x000ee2000c1e9900 */
[----:B----4-:R-:W-:-:S03]  /*1d60*/  FADD R92, R63, R28 ;  /* 0x0000001c3f5c7221 */ /* 0x010fc60000000000 */
[----:B------:R-:W4:Y:S01]  /*1d70*/  LDG.E.CONSTANT R28, desc[UR10][R4.64+0x18] ;  /* 0x0000180a041c7981 */ /* 0x000f22000c1e9900 */
[----:B-----5:R-:W-:-:S03]  /*1d80*/  FADD R19, R58, R19 ;  /* 0x000000133a137221 */ /* 0x020fc60000000000 */
[----:B------:R-:W5:Y:S01]  /*1d90*/  LDG.E.CONSTANT R63, desc[UR10][R4.64+0x98] ;  /* 0x0000980a043f7981 */ /* 0x000f62000c1e9900 */
[----:B------:R-:W-:-:S03]  /*1da0*/  FADD R16, R75, R16 ;  /* 0x000000104b107221 */ /* 0x000fc60000000000 */
        /* <DEDUP_REMOVED lines=8> */
[----:B------:R-:W5:Y:S04]  /*1e30*/  LDG.E.CONSTANT R55, desc[UR10][R4.64+0xd8] ;  /* 0x0000d80a04377981 */ /* 0x000f68000c1e9900 */
[----:B------:R1:W5:Y:S01]  /*1e40*/  LDG.E.CONSTANT R18, desc[UR10][R4.64+0x5c] ;  /* 0x00005c0a04127981 */ /* 0x000362000c1e9900 */
[----:B------:R-:W-:Y:S01]  /*1e50*/  FADD R32, R32, R9 ;  /* 0x0000000920207221 */ /* 0x000fe20000000000 */
[----:B0-----:R-:W-:-:S04]  /*1e60*/  IMAD.WIDE.U32 R2, R17, 0x4, R2 ;  /* 0x0000000411027825 */ /* 0x001fc800078e0002 */
[----:B------:R-:W-:Y:S01]  /*1e70*/  FADD R54, R54, R47 ;  /* 0x0000002f36367221 */ /* 0x000fe20000000000 */
        /* <DEDUP_REMOVED lines=9> */
[----:B------:R-:W-:-:S04]  /*1f10*/  FADD R24, R24, R27 ;  /* 0x0000001b18187221 */ /* 0x000fc80000000000 */
[----:B-1----:R-:W-:Y:S01]  /*1f20*/  FMNMX R5, RZ, R16, !PT ;  /* 0x00000010ff057209 */ /* 0x002fe20007800000 */
[----:B------:R-:W-:Y:S01]  /*1f30*/  FADD R60, R60, R89 ;  /* 0x000000593c3c7221 */ /* 0x000fe20000000000 */
[----:B------:R-:W-:Y:S01]  /*1f40*/  FMNMX R9, RZ, R24, !PT ;  /* 0x00000018ff097209 */ /* 0x000fe20007800000 */
[----:B------:R-:W-:Y:S02]  /*1f50*/  FADD R58, R58, R83 ;  /* 0x000000533a3a7221 */ /* 0x000fe40000000000 */
[----:B------:R0:W-:Y:S04]  /*1f60*/  STG.E desc[UR10][R2.64], R5 ;  /* 0x0000000502007986 */ /* 0x0001e8000c10190a */
[----:B------:R1:W-:Y:S01]  /*1f70*/  STG.E desc[UR10][R2.64+0x40], R9 ;  /* 0x0000400902007986 */ /* 0x0003e2000c10190a */
[----:B------:R-:W-:Y:S01]  /*1f80*/  FADD R36, R36, R91 ;  /* 0x0000005b24247221 */ /* 0x000fe20000000000 */
[----:B------:R-:W-:Y:S01]  /*1f90*/  FADD R54, R54, R81 ;  /* 0x0000005136367221 */ /* 0x000fe20000000000 */
[----:B------:R-:W-:Y:S01]  /*1fa0*/  FADD R7, R7, R78 ;  /* 0x0000004e07077221 */ /* 0x000fe20000000000 */
[----:B0-----:R-:W-:Y:S01]  /*1fb0*/  FMNMX R5, RZ, R60, !PT ;  /* 0x0000003cff057209 */ /* 0x001fe20007800000 */
[----:B------:R-:W-:Y:S01]  /*1fc0*/  FADD R14, R14, R77 ;  /* 0x0000004d0e0e7221 */ /* 0x000fe20000000000 */
[----:B-1----:R-:W-:-:S03]  /*1fd0*/  FMNMX R9, RZ, R58, !PT ;  /* 0x0000003aff097209 */ /* 0x002fc60007800000 */
[----:B------:R0:W-:Y:S01]  /*1fe0*/  STG.E desc[UR10][R2.64+0x84], R5 ;  /* 0x0000840502007986 */ /* 0x0001e2000c10190a */
[----:B------:R-:W-:Y:S01]  /*1ff0*/  FMNMX R17, RZ, R36, !PT ;  /* 0x00000024ff117209 */ /* 0x000fe20007800000 */
[----:B------:R-:W-:Y:S01]  /*2000*/  FADD R66, R66, R85 ;  /* 0x0000005542427221 */ /* 0x000fe20000000000 */
[----:B------:R-:W-:Y:S01]  /*2010*/  FMNMX R7, RZ, R7, !PT ;  /* 0x00000007ff077209 */ /* 0x000fe20007800000 */
[----:B------:R1:W-:Y:S01]  /*2020*/  STG.E desc[UR10][R2.64+0x8], R9 ;  /* 0x0000080902007986 */ /* 0x0003e2000c10190a */
[----:B------:R-:W-:Y:S01]  /*2030*/  FADD R15, R15, R80 ;  /* 0x000000500f0f7221 */ /* 0x000fe20000000000 */
[----:B------:R-:W-:Y:S01]  /*2040*/  FADD R57, R57, R38 ;  /* 0x0000002639397221 */ /* 0x000fe20000000000 */
[----:B------:R-:W-:Y:S01]  /*2050*/  FADD R21, R21, R50 ;  /* 0x0000003215157221 */ /* 0x000fe20000000000 */
[----:B------:R-:W-:Y:S01]  /*2060*/  FADD R11, R11, R68 ;  /* 0x000000440b0b7221 */ /* 0x000fe20000000000 */
[----:B0-----:R-:W-:Y:S01]  /*2070*/  FMNMX R5, RZ, R54, !PT ;  /* 0x00000036ff057209 */ /* 0x001fe20007800000 */
[----:B------:R-:W-:Y:S01]  /*2080*/  FADD R13, R13, R74 ;  /* 0x0000004a0d0d7221 */ /* 0x000fe20000000000 */
[----:B-1----:R-:W-:Y:S01]  /*2090*/  FMNMX R9, RZ, R14, !PT ;  /* 0x0000000eff097209 */ /* 0x002fe20007800000 */
[----:B------:R-:W-:Y:S01]  /*20a0*/  FADD R12, R43, R12 ;  /* 0x0000000c2b0c7221 */ /* 0x000fe20000000000 */
[----:B------:R-:W-:Y:S01]  /*20b0*/  FADD R37, R37, R10 ;  /* 0x0000000a25257221 */ /* 0x000fe20000000000 */
[----:B------:R-:W-:Y:S01]  /*20c0*/  FADD R23, R23, R8 ;  /* 0x0000000817177221 */ /* 0x000fe20000000000 */
[----:B------:R0:W-:Y:S01]  /*20d0*/  STG.E desc[UR10][R2.64+0x80], R17 ;  /* 0x0000801102007986 */ /* 0x0001e2000c10190a */
[----:B------:R-:W-:Y:S01]  /*20e0*/  FADD R35, R35, R0 ;  /* 0x0000000023237221 */ /* 0x000fe20000000000 */
[----:B------:R-:W-:-:S02]  /*20f0*/  FMNMX R15, RZ, R15, !PT ;  /* 0x0000000fff0f7209 */ /* 0x000fc40007800000 */
[----:B------:R-:W-:Y:S01]  /*2100*/  STG.E desc[UR10][R2.64+0xc], R5 ;  /* 0x00000c0502007986 */ /* 0x000fe2000c10190a */
[----:B------:R-:W-:Y:S01]  /*2110*/  FADD R46, R53, R46 ;  /* 0x0000002e352e7221 */ /* 0x000fe20000000000 */
[----:B------:R-:W-:Y:S02]  /*2120*/  FMNMX R11, RZ, R11, !PT ;  /* 0x0000000bff0b7209 */ /* 0x000fe40007800000 */
[----:B------:R-:W-:Y:S01]  /*2130*/  STG.E desc[UR10][R2.64+0x4c], R7 ;  /* 0x00004c0702007986 */ /* 0x000fe2000c10190a */
[----:B------:R-:W-:Y:S01]  /*2140*/  FADD R44, R71, R44 ;  /* 0x0000002c472c7221 */ /* 0x000fe20000000000 */
[----:B------:R-:W-:Y:S02]  /*2150*/  FMNMX R13, RZ, R13, !PT ;  /* 0x0000000dff0d7209 */ /* 0x000fe40007800000 */
[----:B------:R-:W-:Y:S01]  /*2160*/  STG.E desc[UR10][R2.64+0x8c], R9 ;  /* 0x00008c0902007986 */ /* 0x000fe2000c10190a */
[----:B------:R-:W-:Y:S01]  /*2170*/  FADD R40, R73, R40 ;  /* 0x0000002849287221 */ /* 0x000fe20000000000 */
[----:B0-----:R-:W-:Y:S01]  /*2180*/  FMNMX R17, RZ, R66, !PT ;  /* 0x00000042ff117209 */ /* 0x001fe20007800000 */
        /* <DEDUP_REMOVED lines=14> */
[----:B------:R0:W-:Y:S01]  /*2270*/  STG.E desc[UR10][R2.64+0x88], R17 ;  /* 0x0000881102007986 */ /* 0x0001e2000c10190a */
[----:B------:R-:W-:-:S02]  /*2280*/  FMNMX R69, RZ, R69, !PT ;  /* 0x00000045ff457209 */ /* 0x000fc40007800000 */
[----:B------:R-:W-:Y:S01]  /*2290*/  FMNMX R87, RZ, R87, !PT ;  /* 0x00000057ff577209 */ /* 0x000fe20007800000 */
[----:B------:R-:W-:Y:S01]  /*22a0*/  STG.E desc[UR10][R2.64+0xcc], R15 ;  /* 0x0000cc0f02007986 */ /* 0x000fe2000c10190a */
[----:B------:R-:W-:Y:S02]  /*22b0*/  FMNMX R19, RZ, R19, !PT ;  /* 0x00000013ff137209 */ /* 0x000fe40007800000 */
[----:B------:R-:W-:Y:S01]  /*22c0*/  FMNMX R61, RZ, R61, !PT ;  /* 0x0000003dff3d7209 */ /* 0x000fe20007800000 */
[----:B------:R1:W-:Y:S01]  /*22d0*/  STG.E desc[UR10][R2.64+0xd0], R11 ;  /* 0x0000d00b02007986 */ /* 0x0003e2000c10190a */
[----:B------:R-:W-:Y:S02]  /*22e0*/  FMNMX R57, RZ, R57, !PT ;  /* 0x00000039ff397209 */ /* 0x000fe40007800000 */
[----:B------:R-:W-:Y:S01]  /*22f0*/  FMNMX R21, RZ, R21, !PT ;  /* 0x00000015ff157209 */ /* 0x000fe20007800000 */
[----:B------:R1:W-:Y:S01]  /*2300*/  STG.E desc[UR10][R2.64+0x14], R13 ;  /* 0x0000140d02007986 */ /* 0x0003e2000c10190a */
[----:B0-----:R-:W-:-:S02]  /*2310*/  FMNMX R17, RZ, R12, !PT ;  /* 0x0000000cff117209 */ /* 0x001fc40007800000 */
[----:B------:R-:W-:Y:S02]  /*2320*/  FMNMX R37, RZ, R37, !PT ;  /* 0x00000025ff257209 */ /* 0x000fe40007800000 */
[----:B------:R-:W-:Y:S02]  /*2330*/  FMNMX R23, RZ, R23, !PT ;  /* 0x00000017ff177209 */ /* 0x000fe40007800000 */
[----:B------:R-:W-:Y:S01]  /*2340*/  FMNMX R35, RZ, R35, !PT ;  /* 0x00000023ff237209 */ /* 0x000fe20007800000 */
[----:B------:R-:W-:Y:S04]  /*2350*/  STG.E desc[UR10][R2.64+0xc0], R69 ;  /* 0x0000c04502007986 */ /* 0x000fe8000c10190a */
        /* <DEDUP_REMOVED lines=8> */
[----:B------:R-:W-:Y:S01]  /*23e0*/  STG.E desc[UR10][R2.64+0x54], R35 ;  /* 0x0000542302007986 */ /* 0x000fe2000c10190a */
[----:B--2---:R-:W-:Y:S01]  /*23f0*/  FADD R32, R32, R67 ;  /* 0x0000004320207221 */ /* 0x004fe20000000000 */
[----:B---3--:R-:W-:Y:S01]  /*2400*/  FADD R30, R45, R30 ;  /* 0x0000001e2d1e7221 */ /* 0x008fe20000000000 */
[----:B----4-:R-:W-:-:S03]  /*2410*/  FADD R28, R41, R28 ;  /* 0x0000001c291c7221 */ /* 0x010fc60000000000 */
[----:B------:R-:W-:Y:S02]  /*2420*/  FMNMX R5, RZ, R32, !PT ;  /* 0x00000020ff057209 */ /* 0x000fe40007800000 */
[----:B------:R-:W-:Y:S01]  /*2430*/  FMNMX R7, RZ, R30, !PT ;  /* 0x0000001eff077209 */ /* 0x000fe20007800000 */
[----:B-----5:R-:W-:Y:S01]  /*2440*/  FADD R44, R44, R63 ;  /* 0x0000003f2c2c7221 */ /* 0x020fe20000000000 */
[----:B------:R-:W-:Y:S01]  /*2450*/  FMNMX R9, RZ, R28, !PT ;  /* 0x0000001cff097209 */ /* 0x000fe20007800000 */
[----:B------:R-:W-:Y:S01]  /*2460*/  FADD R64, R64, R75 ;  /* 0x0000004b40407221 */ /* 0x000fe20000000000 */
[----:B------:R-:W-:Y:S01]  /*2470*/  FADD R46, R46, R65 ;  /* 0x000000412e2e7221 */ /* 0x000fe20000000000 */
[----:B------:R-:W-:Y:S01]  /*2480*/  FADD R25, R42, R25 ;  /* 0x000000192a197221 */ /* 0x000fe20000000000 */
[----:B------:R-:W-:Y:S01]  /*2490*/  FADD R26, R29, R26 ;  /* 0x0000001a1d1a7221 */ /* 0x000fe20000000000 */
[----:B------:R-:W-:Y:S01]  /*24a0*/  FADD R40, R40, R55 ;  /* 0x0000003728287221 */ /* 0x000fe20000000000 */
[----:B------:R-:W-:Y:S01]  /*24b0*/  FADD R18, R49, R18 ;  /* 0x0000001231127221 */ /* 0x000fe20000000000 */
[----:B------:R0:W-:Y:S01]  /*24c0*/  STG.E desc[UR10][R2.64+0x94], R5 ;  /* 0x0000940502007986 */ /* 0x0001e2000c10190a */
[----:B-1----:R-:W-:-:S02]  /*24d0*/  FMNMX R11, RZ, R46, !PT ;  /* 0x0000002eff0b7209 */ /* 0x002fc40007800000 */
[----:B------:R-:W-:Y:S01]  /*24e0*/  FMNMX R13, RZ, R44, !PT ;  /* 0x0000002cff0d7209 */ /* 0x000fe20007800000 */
[----:B------:R1:W-:Y:S01]  /*24f0*/  STG.E desc[UR10][R2.64+0xd4], R7 ;  /* 0x0000d40702007986 */ /* 0x0003e2000c10190a */
[----:B------:R-:W-:Y:S02]  /*2500*/  FMNMX R15, RZ, R40, !PT ;  /* 0x00000028ff0f7209 */ /* 0x000fe40007800000 */
[----:B------:R-:W-:Y:S01]  /*2510*/  FMNMX R25, RZ, R25, !PT ;  /* 0x00000019ff197209 */ /* 0x000fe20007800000 */
[----:B------:R2:W-:Y:S01]  /*2520*/  STG.E desc[UR10][R2.64+0x18], R9 ;  /* 0x0000180902007986 */ /* 0x0005e2000c10190a */
[----:B0-----:R-:W-:Y:S02]  /*2530*/  FMNMX R5, RZ, R18, !PT ;  /* 0x00000012ff057209 */ /* 0x001fe40007800000 */
[----:B-1----:R-:W-:Y:S02]  /*2540*/  FMNMX R7, RZ, R26, !PT ;  /* 0x0000001aff077209 */ /* 0x002fe40007800000 */
[----:B--2---:R-:W-:Y:S01]  /*2550*/  FMNMX R9, RZ, R64, !PT ;  /* 0x00000040ff097209 */ /* 0x004fe20007800000 */
[----:B------:R-:W-:Y:S04]  /*2560*/  STG.E desc[UR10][R2.64+0x58], R11 ;  /* 0x0000580b02007986 */ /* 0x000fe8000c10190a */
[----:B------:R-:W-:Y:S04]  /*2570*/  STG.E desc[UR10][R2.64+0x98], R13 ;  /* 0x0000980d02007986 */ /* 0x000fe8000c10190a */
[----:B------:R-:W-:Y:S04]  /*2580*/  STG.E desc[UR10][R2.64+0xd8], R15 ;  /* 0x0000d80f02007986 */ /* 0x000fe8000c10190a */
[----:B------:R-:W-:Y:S04]  /*2590*/  STG.E desc[UR10][R2.64+0x1c], R25 ;  /* 0x00001c1902007986 */ /* 0x000fe8000c10190a */
[----:B------:R-:W-:Y:S04]  /*25a0*/  STG.E desc[UR10][R2.64+0x5c], R5 ;  /* 0x00005c0502007986 */ /* 0x000fe8000c10190a */
[----:B------:R-:W-:Y:S04]  /*25b0*/  STG.E desc[UR10][R2.64+0x9c], R7 ;  /* 0x00009c0702007986 */ /* 0x000fe8000c10190a */
[----:B------:R-:W-:Y:S01]  /*25c0*/  STG.E desc[UR10][R2.64+0xdc], R9 ;  /* 0x0000dc0902007986 */ /* 0x000fe2000c10190a */
[----:B------:R-:W-:Y:S05]  /*25d0*/  EXIT ;  /* 0x000000000000794d */ /* 0x000fea0003800000 */
.L_x_8:
[----:B------:R-:W-:-:S00]  /*25e0*/  BRA `(.L_x_8) ;  /* 0xfffffffc00fc7947 */ /* 0x000fc0000383ffff */
[----:B------:R-:W-:-:S00]  /*25f0*/  NOP ;  /* 0x0000000000007918 */ /* 0x000fc00000000000 */
        /* <DEDUP_REMOVED lines=8> */
.L_x_9:


//--------------------- .nv.shared.my_kernel_kernel0 --------------------------
	.section	.nv.shared.my_kernel_kernel0,"aw",@nobits
	.sectionflags	@""
	.align	4
.nv.shared.my_kernel_kernel0:
	.zero		2136


//--------------------- .nv.shared.reserved.0     --------------------------
	.section	.nv.shared.reserved.0,"aw",@nobits
	.weak		__nv_reservedSMEM_offset_0_alias
	.size		__nv_reservedSMEM_offset_0_alias, 0, 64
	.other		__nv_reservedSMEM_offset_0_alias,@"STO_CUDA_RESERVED_SHARED STV_DEFAULT"
__nv_reservedSMEM_offset_0_alias:
	.zero		0
	.zero		64


//--------------------- .nv.constant0.my_kernel_kernel0 --------------------------
	.section	.nv.constant0.my_kernel_kernel0,"a",@progbits
	.sectionflags	@""
	.align	4
.nv.constant0.my_kernel_kernel0:
	.zero		936


//--------------------- SYMBOLS --------------------------

	.type		.nv.reservedSmem.offset0,@object
	.size		.nv.reservedSmem.offset0,0x4
	.type		.nv.reservedSmem.cap,@object
	.size		.nv.reservedSmem.cap,0x4
